// auto-generated by cutlass_sweep.gemm — config: {"arch": "sm_100", "cluster_m": 1, "cluster_n": 4, "dtype": "tf32", "dtype_b": "tf32", "layout": "nt", "stages": 0, "tile_k": 128, "tile_m": 64, "tile_n": 64}
#include "cutlass/cutlass.h"
#include "cutlass/gemm/collective/collective_builder.hpp"
#include "cutlass/gemm/device/gemm_universal_adapter.h"
#include "cutlass/gemm/kernel/gemm_universal.hpp"
#include "cutlass/epilogue/collective/collective_builder.hpp"

using ElemA = cutlass::tfloat32_t;
using ElemB = cutlass::tfloat32_t;
using ElemCD = cutlass::tfloat32_t;
using Acc  = float;
using TileShape    = cute::Shape<cute::_64, cute::_64, cute::_128>;
using ClusterShape = cute::Shape<cute::_1, cute::_4, cute::_1>;

using CollectiveEpilogue = typename cutlass::epilogue::collective::CollectiveBuilder<
    cutlass::arch::Sm100, cutlass::arch::OpClassTensorOp,
    TileShape, ClusterShape,
    cutlass::epilogue::collective::EpilogueTileAuto,
    Acc, Acc,
    ElemCD, cutlass::layout::RowMajor, 128 / cutlass::sizeof_bits<ElemCD>::value,
    ElemCD, cutlass::layout::RowMajor, 128 / cutlass::sizeof_bits<ElemCD>::value,
    cutlass::epilogue::collective::EpilogueScheduleAuto
  >::CollectiveOp;

using CollectiveMainloop = typename cutlass::gemm::collective::CollectiveBuilder<
    cutlass::arch::Sm100, cutlass::arch::OpClassTensorOp,
    ElemA, cutlass::layout::RowMajor, 128 / cutlass::sizeof_bits<ElemA>::value,
    ElemB, cutlass::layout::ColumnMajor, 128 / cutlass::sizeof_bits<ElemB>::value,
    Acc,
    TileShape, ClusterShape,
    cutlass::gemm::collective::StageCountAutoCarveout<static_cast<int>(sizeof(typename CollectiveEpilogue::SharedStorage))>,
    cutlass::gemm::collective::KernelScheduleAuto
  >::CollectiveOp;

using GemmKernel = cutlass::gemm::kernel::GemmUniversal<
    cute::Shape<int,int,int,int>,
    CollectiveMainloop,
    CollectiveEpilogue
>;
using Gemm = cutlass::gemm::device::GemmUniversalAdapter<GemmKernel>;

// Force the device kernel symbol into the cubin without needing a host main.
auto* _anchor = &cutlass::device_kernel<GemmKernel>;


// ===== COMPILED SASS (sm_100a) =====

	.target	sm_100a

	.elftype	@"ET_EXEC"


//--------------------- .note.nv.tkinfo           --------------------------
	.section	.note.nv.tkinfo,"",@"SHT_NOTE"
	.sectionflags	@"SHF_NOTE_NV_TKINFO"
	.tkinfo
        /*0018*/ 	.word	0x00000002
        /*0030*/ 	.string	""
        /*0030*/ 	.string	"ptxas"
        /*0030*/ 	.string	"Cuda compilation tools, release 13.0, V13.0.88"
        /*0030*/ 	.string	"Build cuda_13.0.r13.0/compiler.36424714_0"
        /*0030*/ 	.string	"-arch sm_100a -m 64 "



//--------------------- .note.nv.cuinfo           --------------------------
	.section	.note.nv.cuinfo,"",@"SHT_NOTE"
	.sectionflags	@"SHF_NOTE_NV_CUINFO"
        /*0018*/ 	.short	0x0002
        /*001a*/ 	.short	0x0064
        /*001c*/ 	.short	0x0082
	.zero		2


//--------------------- .nv.info                  --------------------------
	.section	.nv.info,"",@"SHT_CUDA_INFO"
	.align	4


	//----- nvinfo : EIATTR_REGCOUNT
	.align		4
        /*0000*/ 	.byte	0x04, 0x2f
        /*0002*/ 	.short	(.L_19 - .L_18)
	.align		4
.L_18:
        /*0004*/ 	.word	index@(_ZN7cutlass13device_kernelINS_4gemm6kernel13GemmUniversalIN4cute5tupleIJiiiiEEENS1_10collective13CollectiveMmaINS1_35MainloopSm100TmaUmmaWarpSpecializedILi3ELi2ELi4ENS5_IJNS4_1CILi1EEENSA_ILi4EEESB_EEEEENS5_IJNSA_ILi64EEESF_NSA_ILi128EEEEEENS_10tfloat32_tENS5_IJlSB_lEEESI_SJ_NS4_8TiledMMAINS4_8MMA_AtomIJNS4_17SM100_MMA_TF32_SSISI_SI_fLi64ELi64ELNS4_4UMMA5MajorE0ELSO_0ELNSN_7ScaleInE0ELSP_0EEEEEENS4_6LayoutINS5_IJSB_SB_SB_EEENS5_IJNSA_ILi0EEESU_SU_EEEEENS5_IJNS4_10UnderscoreESX_SX_EEEEENS4_23SM90_TMA_LOAD_MULTICASTENS4_14ComposedLayoutINS4_7SwizzleILi3ELi4ELi3EEENS4_18smem_ptr_flag_bitsILi32EEENSS_INS5_IJNSA_ILi8EEENSA_ILi32EEEEEENS5_IJS17_SB_EEEEEEEvNS4_8identityENS4_13SM90_TMA_LOADES1B_vS1C_EENS_8epilogue10collective18CollectiveEpilogueINS1F_23Sm100TmaWarpSpecializedILi3ELi2ELi16ELb1ELb0EEEJSH_NS5_IJNSS_ISF_SB_EENSS_IS17_SB_EEEEESI_SJ_SI_SJ_NS1F_6fusion15FusionCallbacksIS1J_NS1N_17LinearCombinationISI_fSI_fLNS_15FloatRoundStyleE2EEESH_S1M_JEEENS4_5SM1004TMEM4LOAD26SM100_TMEM_LOAD_16dp128b8xES1D_S1B_NS4_17SM75_U32x4_LDSM_NENS4_14SM90_TMA_STOREES1B_NS4_17SM90_U32x4_STSM_NENS4_39AutoVectorizingCopyWithAssumedAlignmentILi128EEEEEEvvEEEEvNT_6ParamsE)
        /*0008*/ 	.word	0x00000050


	//----- nvinfo : EIATTR_FRAME_SIZE
	.align		4
.L_19:
        /*000c*/ 	.byte	0x04, 0x11
        /*000e*/ 	.short	(.L_21 - .L_20)
	.align		4
.L_20:
        /*0010*/ 	.word	index@($__internal_2_$__cuda_sm10x_tcgen05_guardrail_trap_unallocated_columns_being_dealloced)
        /*0014*/ 	.word	0x00000000


	//----- nvinfo : EIATTR_FRAME_SIZE
	.align		4
.L_21:
        /*0018*/ 	.byte	0x04, 0x11
        /*001a*/ 	.short	(.L_23 - .L_22)
	.align		4
.L_22:
        /*001c*/ 	.word	index@($__internal_1_$__cuda_sm10x_tcgen05_guardrail_trap_phase_invalid_during_alloc)
        /*0020*/ 	.word	0x00000000


	//----- nvinfo : EIATTR_FRAME_SIZE
	.align		4
.L_23:
        /*0024*/ 	.byte	0x04, 0x11
        /*0026*/ 	.short	(.L_25 - .L_24)
	.align		4
.L_24:
        /*0028*/ 	.word	index@($__internal_0_$__cuda_sm10x_tcgen05_guardrail_trap_col_being_dealloced_not_returned_by_alloc)
        /*002c*/ 	.word	0x00000000


	//----- nvinfo : EIATTR_FRAME_SIZE
	.align		4
.L_25:
        /*0030*/ 	.byte	0x04, 0x11
        /*0032*/ 	.short	(.L_27 - .L_26)
	.align		4
.L_26:
        /*0034*/ 	.word	index@(_ZN7cutlass13device_kernelINS_4gemm6kernel13GemmUniversalIN4cute5tupleIJiiiiEEENS1_10collective13CollectiveMmaINS1_35MainloopSm100TmaUmmaWarpSpecializedILi3ELi2ELi4ENS5_IJNS4_1CILi1EEENSA_ILi4EEESB_EEEEENS5_IJNSA_ILi64EEESF_NSA_ILi128EEEEEENS_10tfloat32_tENS5_IJlSB_lEEESI_SJ_NS4_8TiledMMAINS4_8MMA_AtomIJNS4_17SM100_MMA_TF32_SSISI_SI_fLi64ELi64ELNS4_4UMMA5MajorE0ELSO_0ELNSN_7ScaleInE0ELSP_0EEEEEENS4_6LayoutINS5_IJSB_SB_SB_EEENS5_IJNSA_ILi0EEESU_SU_EEEEENS5_IJNS4_10UnderscoreESX_SX_EEEEENS4_23SM90_TMA_LOAD_MULTICASTENS4_14ComposedLayoutINS4_7SwizzleILi3ELi4ELi3EEENS4_18smem_ptr_flag_bitsILi32EEENSS_INS5_IJNSA_ILi8EEENSA_ILi32EEEEEENS5_IJS17_SB_EEEEEEEvNS4_8identityENS4_13SM90_TMA_LOADES1B_vS1C_EENS_8epilogue10collective18CollectiveEpilogueINS1F_23Sm100TmaWarpSpecializedILi3ELi2ELi16ELb1ELb0EEEJSH_NS5_IJNSS_ISF_SB_EENSS_IS17_SB_EEEEESI_SJ_SI_SJ_NS1F_6fusion15FusionCallbacksIS1J_NS1N_17LinearCombinationISI_fSI_fLNS_15FloatRoundStyleE2EEESH_S1M_JEEENS4_5SM1004TMEM4LOAD26SM100_TMEM_LOAD_16dp128b8xES1D_S1B_NS4_17SM75_U32x4_LDSM_NENS4_14SM90_TMA_STOREES1B_NS4_17SM90_U32x4_STSM_NENS4_39AutoVectorizingCopyWithAssumedAlignmentILi128EEEEEEvvEEEEvNT_6ParamsE)
        /*0038*/ 	.word	0x00000000


	//----- nvinfo : EIATTR_MIN_STACK_SIZE
	.align		4
.L_27:
        /*003c*/ 	.byte	0x04, 0x12
        /*003e*/ 	.short	(.L_29 - .L_28)
	.align		4
.L_28:
        /*0040*/ 	.word	index@(_ZN7cutlass13device_kernelINS_4gemm6kernel13GemmUniversalIN4cute5tupleIJiiiiEEENS1_10collective13CollectiveMmaINS1_35MainloopSm100TmaUmmaWarpSpecializedILi3ELi2ELi4ENS5_IJNS4_1CILi1EEENSA_ILi4EEESB_EEEEENS5_IJNSA_ILi64EEESF_NSA_ILi128EEEEEENS_10tfloat32_tENS5_IJlSB_lEEESI_SJ_NS4_8TiledMMAINS4_8MMA_AtomIJNS4_17SM100_MMA_TF32_SSISI_SI_fLi64ELi64ELNS4_4UMMA5MajorE0ELSO_0ELNSN_7ScaleInE0ELSP_0EEEEEENS4_6LayoutINS5_IJSB_SB_SB_EEENS5_IJNSA_ILi0EEESU_SU_EEEEENS5_IJNS4_10UnderscoreESX_SX_EEEEENS4_23SM90_TMA_LOAD_MULTICASTENS4_14ComposedLayoutINS4_7SwizzleILi3ELi4ELi3EEENS4_18smem_ptr_flag_bitsILi32EEENSS_INS5_IJNSA_ILi8EEENSA_ILi32EEEEEENS5_IJS17_SB_EEEEEEEvNS4_8identityENS4_13SM90_TMA_LOADES1B_vS1C_EENS_8epilogue10collective18CollectiveEpilogueINS1F_23Sm100TmaWarpSpecializedILi3ELi2ELi16ELb1ELb0EEEJSH_NS5_IJNSS_ISF_SB_EENSS_IS17_SB_EEEEESI_SJ_SI_SJ_NS1F_6fusion15FusionCallbacksIS1J_NS1N_17LinearCombinationISI_fSI_fLNS_15FloatRoundStyleE2EEESH_S1M_JEEENS4_5SM1004TMEM4LOAD26SM100_TMEM_LOAD_16dp128b8xES1D_S1B_NS4_17SM75_U32x4_LDSM_NENS4_14SM90_TMA_STOREES1B_NS4_17SM90_U32x4_STSM_NENS4_39AutoVectorizingCopyWithAssumedAlignmentILi128EEEEEEvvEEEEvNT_6ParamsE)
        /*0044*/ 	.word	0x00000000
.L_29:


//--------------------- .nv.compat                --------------------------
	.section	.nv.compat,"",@"SHT_CUDA_COMPAT_INFO"
	.align	4
        /*0000*/ 	.byte	0x02, 0x09, 0x01, 0x00, 0x02, 0x02, 0x02, 0x00, 0x02, 0x05, 0x05, 0x00, 0x03, 0x07, 0x01, 0x01
        /*0010*/ 	.byte	0x02, 0x03, 0x01, 0x00, 0x02, 0x06, 0x01, 0x00, 0x04, 0x0b, 0x08, 0x00, 0x09, 0x00, 0x00, 0x00
        /*0020*/ 	.byte	0x00, 0x00, 0x00, 0x00


//--------------------- .nv.info._ZN7cutlass13device_kernelINS_4gemm6kernel13GemmUniversalIN4cute5tupleIJiiiiEEENS1_10collective13CollectiveMmaINS1_35MainloopSm100TmaUmmaWarpSpecializedILi3ELi2ELi4ENS5_IJNS4_1CILi1EEENSA_ILi4EEESB_EEEEENS5_IJNSA_ILi64EEESF_NSA_ILi128EEEEEENS_10tfloat32_tENS5_IJlSB_lEEESI_SJ_NS4_8TiledMMAINS4_8MMA_AtomIJNS4_17SM100_MMA_TF32_SSISI_SI_fLi64ELi64ELNS4_4UMMA5MajorE0ELSO_0ELNSN_7ScaleInE0ELSP_0EEEEEENS4_6LayoutINS5_IJSB_SB_SB_EEENS5_IJNSA_ILi0EEESU_SU_EEEEENS5_IJNS4_10UnderscoreESX_SX_EEEEENS4_23SM90_TMA_LOAD_MULTICASTENS4_14ComposedLayoutINS4_7SwizzleILi3ELi4ELi3EEENS4_18smem_ptr_flag_bitsILi32EEENSS_INS5_IJNSA_ILi8EEENSA_ILi32EEEEEENS5_IJS17_SB_EEEEEEEvNS4_8identityENS4_13SM90_TMA_LOADES1B_vS1C_EENS_8epilogue10collective18CollectiveEpilogueINS1F_23Sm100TmaWarpSpecializedILi3ELi2ELi16ELb1ELb0EEEJSH_NS5_IJNSS_ISF_SB_EENSS_IS17_SB_EEEEESI_SJ_SI_SJ_NS1F_6fusion15FusionCallbacksIS1J_NS1N_17LinearCombinationISI_fSI_fLNS_15FloatRoundStyleE2EEESH_S1M_JEEENS4_5SM1004TMEM4LOAD26SM100_TMEM_LOAD_16dp128b8xES1D_S1B_NS4_17SM75_U32x4_LDSM_NENS4_14SM90_TMA_STOREES1B_NS4_17SM90_U32x4_STSM_NENS4_39AutoVectorizingCopyWithAssumedAlignmentILi128EEEEEEvvEEEEvNT_6ParamsE --------------------------
	.section	.nv.info._ZN7cutlass13device_kernelINS_4gemm6kernel13GemmUniversalIN4cute5tupleIJiiiiEEENS1_10collective13CollectiveMmaINS1_35MainloopSm100TmaUmmaWarpSpecializedILi3ELi2ELi4ENS5_IJNS4_1CILi1EEENSA_ILi4EEESB_EEEEENS5_IJNSA_ILi64EEESF_NSA_ILi128EEEEEENS_10tfloat32_tENS5_IJlSB_lEEESI_SJ_NS4_8TiledMMAINS4_8MMA_AtomIJNS4_17SM100_MMA_TF32_SSISI_SI_fLi64ELi64ELNS4_4UMMA5MajorE0ELSO_0ELNSN_7ScaleInE0ELSP_0EEEEEENS4_6LayoutINS5_IJSB_SB_SB_EEENS5_IJNSA_ILi0EEESU_SU_EEEEENS5_IJNS4_10UnderscoreESX_SX_EEEEENS4_23SM90_TMA_LOAD_MULTICASTENS4_14ComposedLayoutINS4_7SwizzleILi3ELi4ELi3EEENS4_18smem_ptr_flag_bitsILi32EEENSS_INS5_IJNSA_ILi8EEENSA_ILi32EEEEEENS5_IJS17_SB_EEEEEEEvNS4_8identityENS4_13SM90_TMA_LOADES1B_vS1C_EENS_8epilogue10collective18CollectiveEpilogueINS1F_23Sm100TmaWarpSpecializedILi3ELi2ELi16ELb1ELb0EEEJSH_NS5_IJNSS_ISF_SB_EENSS_IS17_SB_EEEEESI_SJ_SI_SJ_NS1F_6fusion15FusionCallbacksIS1J_NS1N_17LinearCombinationISI_fSI_fLNS_15FloatRoundStyleE2EEESH_S1M_JEEENS4_5SM1004TMEM4LOAD26SM100_TMEM_LOAD_16dp128b8xES1D_S1B_NS4_17SM75_U32x4_LDSM_NENS4_14SM90_TMA_STOREES1B_NS4_17SM90_U32x4_STSM_NENS4_39AutoVectorizingCopyWithAssumedAlignmentILi128EEEEEEvvEEEEvNT_6ParamsE,"",@"SHT_CUDA_INFO"
	.sectionflags	@""
	.align	4


	//----- nvinfo : EIATTR_CUDA_API_VERSION
	.align		4
        /*0000*/ 	.byte	0x04, 0x37
        /*0002*/ 	.short	(.L_31 - .L_30)
.L_30:
        /*0004*/ 	.word	0x00000082


	//----- nvinfo : EIATTR_KPARAM_INFO
	.align		4
.L_31:
        /*0008*/ 	.byte	0x04, 0x17
        /*000a*/ 	.short	(.L_33 - .L_32)
.L_32:
        /*000c*/ 	.word	0x00000000
        /*0010*/ 	.short	0x0000
        /*0012*/ 	.short	0x0000
        /*0014*/ 	.byte	0x00, 0xf0, 0x01, 0x20


	//----- nvinfo : EIATTR_AT_ENTRY_FRAGMENTS
	.align		4
.L_33:
        /*0018*/ 	.byte	0x04, 0x4f
        /*001a*/ 	.short	(.L_35 - .L_34)


	//   ....[0]....
.L_34:
        /*001c*/ 	.word	0x00000006


	//----- nvinfo : EIATTR_RESERVED_SMEM_USED
	.align		4
.L_35:
        /*0020*/ 	.byte	0x01, 0x41
	.zero		2


	//----- nvinfo : EIATTR_SPARSE_MMA_MASK
	.align		4
        /*0024*/ 	.byte	0x03, 0x50
        /*0026*/ 	.short	0x0000


	//----- nvinfo : EIATTR_TCGEN05_1CTA_USED
	.align		4
        /*0028*/ 	.byte	0x01, 0x51
	.zero		2


	//----- nvinfo : EIATTR_MAXREG_COUNT
	.align		4
        /*002c*/ 	.byte	0x03, 0x1b
        /*002e*/ 	.short	0x00ff


	//----- nvinfo : EIATTR_NUM_BARRIERS
	.align		4
        /*0030*/ 	.byte	0x02, 0x4c
        /*0032*/ 	.byte	0x07
	.zero		1


	//----- nvinfo : EIATTR_EXTERNS
	.align		4
        /*0034*/ 	.byte	0x04, 0x0f
        /*0036*/ 	.short	(.L_37 - .L_36)


	//   ....[0]....
	.align		4
.L_36:
        /*0038*/ 	.word	index@(__assertfail)


	//----- nvinfo : EIATTR_MERCURY_ISA_VERSION
	.align		4
.L_37:
        /*003c*/ 	.byte	0x03, 0x5f
        /*003e*/ 	.short	0x0101


	//----- nvinfo : EIATTR_INT_WARP_WIDE_INSTR_OFFSETS
	.align		4
        /*0040*/ 	.byte	0x04, 0x31
        /*0042*/ 	.short	(.L_39 - .L_38)


	//   ....[0]....
.L_38:
        /*0044*/ 	.word	0x00004640


	//   ....[1]....
        /*0048*/ 	.word	0x00004670


	//   ....[2]....
        /*004c*/ 	.word	0x00004690


	//   ....[3]....
        /*0050*/ 	.word	0x00005260


	//   ....[4]....
        /*0054*/ 	.word	0x000052e0


	//   ....[5]....
        /*0058*/ 	.word	0x000053e0


	//   ....[6]....
        /*005c*/ 	.word	0x000054f0


	//----- nvinfo : EIATTR_COOP_GROUP_MASK_REGIDS
	.align		4
.L_39:
        /*0060*/ 	.byte	0x04, 0x29
        /*0062*/ 	.short	(.L_41 - .L_40)


	//   ....[0]....
.L_40:
        /*0064*/ 	.word	0xffffffff


	//   ....[1]....
        /*0068*/ 	.word	0xffffffff


	//   ....[2]....
        /*006c*/ 	.word	0xffffffff


	//   ....[3]....
        /*0070*/ 	.word	0xffffffff


	//   ....[4]....
        /*0074*/ 	.word	0xffffffff


	//   ....[5]....
        /*0078*/ 	.word	0xffffffff


	//   ....[6]....
        /*007c*/ 	.word	0xffffffff


	//   ....[7]....
        /*0080*/ 	.word	0xffffffff


	//   ....[8]....
        /*0084*/ 	.word	0xffffffff


	//   ....[9]....
        /*0088*/ 	.word	0xffffffff


	//   ....[10]....
        /*008c*/ 	.word	0xffffffff


	//   ....[11]....
        /*0090*/ 	.word	0xffffffff


	//   ....[12]....
        /*0094*/ 	.word	0xffffffff


	//   ....[13]....
        /*0098*/ 	.word	0xffffffff


	//----- nvinfo : EIATTR_COOP_GROUP_INSTR_OFFSETS
	.align		4
.L_41:
        /*009c*/ 	.byte	0x04, 0x28
        /*009e*/ 	.short	(.L_43 - .L_42)


	//   ....[0]....
.L_42:
        /*00a0*/ 	.word	0x00000080


	//   ....[1]....
        /*00a4*/ 	.word	0x000004f0


	//   ....[2]....
        /*00a8*/ 	.word	0x00000680


	//   ....[3]....
        /*00ac*/ 	.word	0x00000800


	//   ....[4]....
        /*00b0*/ 	.word	0x00000900


	//   ....[5]....
        /*00b4*/ 	.word	0x00000a70


	//   ....[6]....
        /*00b8*/ 	.word	0x00000c10


	//   ....[7]....
        /*00bc*/ 	.word	0x00000dc0


	//   ....[8]....
        /*00c0*/ 	.word	0x00002540


	//   ....[9]....
        /*00c4*/ 	.word	0x00003370


	//   ....[10]....
        /*00c8*/ 	.word	0x00003580


	//   ....[11]....
        /*00cc*/ 	.word	0x000035b0


	//   ....[12]....
        /*00d0*/ 	.word	0x00004510


	//   ....[13]....
        /*00d4*/ 	.word	0x00004750


	//----- nvinfo : EIATTR_VRC_CTA_INIT_COUNT
	.align		4
.L_43:
        /*00d8*/ 	.byte	0x02, 0x4a
        /*00da*/ 	.byte	0x80
	.zero		1


	//----- nvinfo : EIATTR_SYSCALL_OFFSETS
	.align		4
        /*00dc*/ 	.byte	0x04, 0x46
        /*00de*/ 	.short	(.L_45 - .L_44)


	//   ....[0]....
.L_44:
        /*00e0*/ 	.word	0x00006200


	//   ....[1]....
        /*00e4*/ 	.word	0x000062f0


	//   ....[2]....
        /*00e8*/ 	.word	0x00006c10


	//   ....[3]....
        /*00ec*/ 	.word	0x00007670


	//----- nvinfo : EIATTR_MBARRIER_INSTR_OFFSETS
	.align		4
.L_45:
        /*00f0*/ 	.byte	0x04, 0x39
        /*00f2*/ 	.short	(.L_47 - .L_46)


	//   ....[0]....
.L_46:
        /*00f4*/ 	.word	0x00000610
        /*00f8*/ 	.word	0x000000ff
        /*00fc*/ 	.word	0x00000000
        /*0100*/ 	.short	0x0100
        /*0102*/ 	.byte	0x04
	.zero		1


	//   ....[1]....
        /*0104*/ 	.word	0x00000620
        /*0108*/ 	.word	0x000000ff
        /*010c*/ 	.word	0x00000018
        /*0110*/ 	.short	0x0100
        /*0112*/ 	.byte	0x04
	.zero		1


	//   ....[2]....
        /*0114*/ 	.word	0x00000630
        /*0118*/ 	.word	0x000000ff
        /*011c*/ 	.word	0x00000008
        /*0120*/ 	.short	0x0100
        /*0122*/ 	.byte	0x04
	.zero		1


	//   ....[3]....
        /*0124*/ 	.word	0x00000640
        /*0128*/ 	.word	0x000000ff
        /*012c*/ 	.word	0x00000020
        /*0130*/ 	.short	0x0100
        /*0132*/ 	.byte	0x04
	.zero		1


	//   ....[4]....
        /*0134*/ 	.word	0x00000650
        /*0138*/ 	.word	0x000000ff
        /*013c*/ 	.word	0x00000010
        /*0140*/ 	.short	0x0100
        /*0142*/ 	.byte	0x04
	.zero		1


	//   ....[5]....
        /*0144*/ 	.word	0x00000660
        /*0148*/ 	.word	0x000000ff
        /*014c*/ 	.word	0x00000028
        /*0150*/ 	.short	0x0100
        /*0152*/ 	.byte	0x04
	.zero		1


	//   ....[6]....
        /*0154*/ 	.word	0x00000790
        /*0158*/ 	.word	0x000000ff
        /*015c*/ 	.word	0x00000030
        /*0160*/ 	.short	0x0100
        /*0162*/ 	.byte	0x04
	.zero		1


	//   ....[7]....
        /*0164*/ 	.word	0x000007a0
        /*0168*/ 	.word	0x000000ff
        /*016c*/ 	.word	0x00000048
        /*0170*/ 	.short	0x0100
        /*0172*/ 	.byte	0x04
	.zero		1


	//   ....[8]....
        /*0174*/ 	.word	0x000007b0
        /*0178*/ 	.word	0x000000ff
        /*017c*/ 	.word	0x00000038
        /*0180*/ 	.short	0x0100
        /*0182*/ 	.byte	0x04
	.zero		1


	//   ....[9]....
        /*0184*/ 	.word	0x000007c0
        /*0188*/ 	.word	0x000000ff
        /*018c*/ 	.word	0x00000050
        /*0190*/ 	.short	0x0100
        /*0192*/ 	.byte	0x04
	.zero		1


	//   ....[10]....
        /*0194*/ 	.word	0x000007d0
        /*0198*/ 	.word	0x000000ff
        /*019c*/ 	.word	0x00000040
        /*01a0*/ 	.short	0x0100
        /*01a2*/ 	.byte	0x04
	.zero		1


	//   ....[11]....
        /*01a4*/ 	.word	0x000007e0
        /*01a8*/ 	.word	0x000000ff
        /*01ac*/ 	.word	0x00000058
        /*01b0*/ 	.short	0x0100
        /*01b2*/ 	.byte	0x04
	.zero		1


	//   ....[12]....
        /*01b4*/ 	.word	0x000008d0
        /*01b8*/ 	.word	0x000000ff
        /*01bc*/ 	.word	0x00000060
        /*01c0*/ 	.short	0x0100
        /*01c2*/ 	.byte	0x06
	.zero		1


	//   ....[13]....
        /*01c4*/ 	.word	0x000008e0
        /*01c8*/ 	.word	0x000000ff
        /*01cc*/ 	.word	0x00000068
        /*01d0*/ 	.short	0x0100
        /*01d2*/ 	.byte	0x06
	.zero		1


	//   ....[14]....
        /*01d4*/ 	.word	0x00000a20
        /*01d8*/ 	.word	0x000000ff
        /*01dc*/ 	.word	0x00000070
        /*01e0*/ 	.short	0x0100
        /*01e2*/ 	.byte	0x06
	.zero		1


	//   ....[15]....
        /*01e4*/ 	.word	0x00000a30
        /*01e8*/ 	.word	0x000000ff
        /*01ec*/ 	.word	0x00000080
        /*01f0*/ 	.short	0x0100
        /*01f2*/ 	.byte	0x06
	.zero		1


	//   ....[16]....
        /*01f4*/ 	.word	0x00000a40
        /*01f8*/ 	.word	0x000000ff
        /*01fc*/ 	.word	0x00000078
        /*0200*/ 	.short	0x0100
        /*0202*/ 	.byte	0x06
	.zero		1


	//   ....[17]....
        /*0204*/ 	.word	0x00000a50
        /*0208*/ 	.word	0x000000ff
        /*020c*/ 	.word	0x00000088
        /*0210*/ 	.short	0x0100
        /*0212*/ 	.byte	0x06
	.zero		1


	//   ....[18]....
        /*0214*/ 	.word	0x00000b80
        /*0218*/ 	.word	0x000000ff
        /*021c*/ 	.word	0x00000090
        /*0220*/ 	.short	0x0100
        /*0222*/ 	.byte	0x04
	.zero		1


	//   ....[19]....
        /*0224*/ 	.word	0x00000b90
        /*0228*/ 	.word	0x000000ff
        /*022c*/ 	.word	0x000000b0
        /*0230*/ 	.short	0x0100
        /*0232*/ 	.byte	0x04
	.zero		1


	//   ....[20]....
        /*0234*/ 	.word	0x00000ba0
        /*0238*/ 	.word	0x000000ff
        /*023c*/ 	.word	0x00000098
        /*0240*/ 	.short	0x0100
        /*0242*/ 	.byte	0x04
	.zero		1


	//   ....[21]....
        /*0244*/ 	.word	0x00000bb0
        /*0248*/ 	.word	0x000000ff
        /*024c*/ 	.word	0x000000b8
        /*0250*/ 	.short	0x0100
        /*0252*/ 	.byte	0x04
	.zero		1


	//   ....[22]....
        /*0254*/ 	.word	0x00000bc0
        /*0258*/ 	.word	0x000000ff
        /*025c*/ 	.word	0x000000a0
        /*0260*/ 	.short	0x0100
        /*0262*/ 	.byte	0x04
	.zero		1


	//   ....[23]....
        /*0264*/ 	.word	0x00000bd0
        /*0268*/ 	.word	0x000000ff
        /*026c*/ 	.word	0x000000c0
        /*0270*/ 	.short	0x0100
        /*0272*/ 	.byte	0x04
	.zero		1


	//   ....[24]....
        /*0274*/ 	.word	0x00000be0
        /*0278*/ 	.word	0x000000ff
        /*027c*/ 	.word	0x000000a8
        /*0280*/ 	.short	0x0100
        /*0282*/ 	.byte	0x04
	.zero		1


	//   ....[25]....
        /*0284*/ 	.word	0x00000bf0
        /*0288*/ 	.word	0x000000ff
        /*028c*/ 	.word	0x000000c8
        /*0290*/ 	.short	0x0100
        /*0292*/ 	.byte	0x04
	.zero		1


	//   ....[26]....
        /*0294*/ 	.word	0x00000ce0
        /*0298*/ 	.word	0x000000ff
        /*029c*/ 	.word	0x000000d0
        /*02a0*/ 	.short	0x0100
        /*02a2*/ 	.byte	0x04
	.zero		1


	//   ....[27]....
        /*02a4*/ 	.word	0x00000cf0
        /*02a8*/ 	.word	0x000000ff
        /*02ac*/ 	.word	0x000000e0
        /*02b0*/ 	.short	0x0100
        /*02b2*/ 	.byte	0x04
	.zero		1


	//   ....[28]....
        /*02b4*/ 	.word	0x00000d00
        /*02b8*/ 	.word	0x000000ff
        /*02bc*/ 	.word	0x000000d8
        /*02c0*/ 	.short	0x0100
        /*02c2*/ 	.byte	0x04
	.zero		1


	//   ....[29]....
        /*02c4*/ 	.word	0x00000d10
        /*02c8*/ 	.word	0x000000ff
        /*02cc*/ 	.word	0x000000e8
        /*02d0*/ 	.short	0x0100
        /*02d2*/ 	.byte	0x04
	.zero		1


	//   ....[30]....
        /*02d4*/ 	.word	0x000018e0
        /*02d8*/ 	.word	0x00000000
        /*02dc*/ 	.word	0x000000e0
        /*02e0*/ 	.short	0x010a
        /*02e2*/ 	.byte	0xff
	.zero		1


	//   ....[31]....
        /*02e4*/ 	.word	0x00001910
        /*02e8*/ 	.word	0x00000000
        /*02ec*/ 	.word	0x000000d0
        /*02f0*/ 	.short	0x0101
        /*02f2*/ 	.byte	0xff
	.zero		1


	//   ....[32]....
        /*02f4*/ 	.word	0x000019e0
        /*02f8*/ 	.word	0x000000ff
        /*02fc*/ 	.word	0x00000018
        /*0300*/ 	.short	0x010a
        /*0302*/ 	.byte	0x04
	.zero		1


	//   ....[33]....
        /*0304*/ 	.word	0x00001a60
        /*0308*/ 	.word	0x000000ff
        /*030c*/ 	.word	0x00000018
        /*0310*/ 	.short	0x010a
        /*0312*/ 	.byte	0x39
	.zero		1


	//   ....[34]....
        /*0314*/ 	.word	0x00001ba0
        /*0318*/ 	.word	0x000000ff
        /*031c*/ 	.word	0x00000018
        /*0320*/ 	.short	0x010a
        /*0322*/ 	.byte	0x04
	.zero		1


	//   ....[35]....
        /*0324*/ 	.word	0x00001f90
        /*0328*/ 	.word	0x000000ff
        /*032c*/ 	.word	0x00000068
        /*0330*/ 	.short	0x0101
        /*0332*/ 	.byte	0x16
	.zero		1


	//   ....[36]....
        /*0334*/ 	.word	0x00001fb0
        /*0338*/ 	.word	0x000000ff
        /*033c*/ 	.word	0x00000018
        /*0340*/ 	.short	0x010a
        /*0342*/ 	.byte	0x04
	.zero		1


	//   ....[37]....
        /*0344*/ 	.word	0x00002030
        /*0348*/ 	.word	0x000000ff
        /*034c*/ 	.word	0x00000018
        /*0350*/ 	.short	0x010a
        /*0352*/ 	.byte	0x39
	.zero		1


	//   ....[38]....
        /*0354*/ 	.word	0x00002170
        /*0358*/ 	.word	0x000000ff
        /*035c*/ 	.word	0x00000018
        /*0360*/ 	.short	0x010a
        /*0362*/ 	.byte	0x04
	.zero		1


	//   ....[39]....
        /*0364*/ 	.word	0x00002570
        /*0368*/ 	.word	0x00000003
        /*036c*/ 	.word	0x00000070
        /*0370*/ 	.short	0x010a
        /*0372*/ 	.byte	0xff
	.zero		1


	//   ....[40]....
        /*0374*/ 	.word	0x000026c0
        /*0378*/ 	.word	0x00000000
        /*037c*/ 	.word	0x00000000
        /*0380*/ 	.short	0x0101
        /*0382*/ 	.byte	0xff
	.zero		1


	//   ....[41]....
        /*0384*/ 	.word	0x00002c80
        /*0388*/ 	.word	0x000000ff
        /*038c*/ 	.word	0x00000000
        /*0390*/ 	.short	0x010a
        /*0392*/ 	.byte	0x04
	.zero		1


	//   ....[42]....
        /*0394*/ 	.word	0x00002d10
        /*0398*/ 	.word	0x000000ff
        /*039c*/ 	.word	0x00000000
        /*03a0*/ 	.short	0x010a
        /*03a2*/ 	.byte	0x05
	.zero		1


	//   ....[43]....
        /*03a4*/ 	.word	0x00002db0
        /*03a8*/ 	.word	0x00000000
        /*03ac*/ 	.word	0x00000000
        /*03b0*/ 	.short	0x010a
        /*03b2*/ 	.byte	0xff
	.zero		1


	//   ....[44]....
        /*03b4*/ 	.word	0x00002ed0
        /*03b8*/ 	.word	0x00000002
        /*03bc*/ 	.word	0x000000d0
        /*03c0*/ 	.short	0x010a
        /*03c2*/ 	.byte	0xff
	.zero		1


	//   ....[45]....
        /*03c4*/ 	.word	0x00002f40
        /*03c8*/ 	.word	0x00000002
        /*03cc*/ 	.word	0x00000000
        /*03d0*/ 	.short	0x0101
        /*03d2*/ 	.byte	0xff
	.zero		1


	//   ....[46]....
        /*03d4*/ 	.word	0x00002f60
        /*03d8*/ 	.word	0x000000ff
        /*03dc*/ 	.word	0x00000080
        /*03e0*/ 	.short	0x010a
        /*03e2*/ 	.byte	0x04
	.zero		1


	//   ....[47]....
        /*03e4*/ 	.word	0x00003080
        /*03e8*/ 	.word	0x00000002
        /*03ec*/ 	.word	0x00000070
        /*03f0*/ 	.short	0x010a
        /*03f2*/ 	.byte	0xff
	.zero		1


	//   ....[48]....
        /*03f4*/ 	.word	0x00003180
        /*03f8*/ 	.word	0x00000002
        /*03fc*/ 	.word	0x00000000
        /*0400*/ 	.short	0x0101
        /*0402*/ 	.byte	0xff
	.zero		1


	//   ....[49]....
        /*0404*/ 	.word	0x00003210
        /*0408*/ 	.word	0x000000ff
        /*040c*/ 	.word	0x00000080
        /*0410*/ 	.short	0x0106
        /*0412*/ 	.byte	0x04
	.zero		1


	//   ....[50]....
        /*0414*/ 	.word	0x00003230
        /*0418*/ 	.word	0x000000ff
        /*041c*/ 	.word	0x00000080
        /*0420*/ 	.short	0x010a
        /*0422*/ 	.byte	0x04
	.zero		1


	//   ....[51]....
        /*0424*/ 	.word	0x000032c0
        /*0428*/ 	.word	0x000000ff
        /*042c*/ 	.word	0x00000080
        /*0430*/ 	.short	0x0106
        /*0432*/ 	.byte	0x07
	.zero		1


	//   ....[52]....
        /*0434*/ 	.word	0x00003300
        /*0438*/ 	.word	0x00000000
        /*043c*/ 	.word	0x00000080
        /*0440*/ 	.short	0x010a
        /*0442*/ 	.byte	0xff
	.zero		1


	//   ....[53]....
        /*0444*/ 	.word	0x00003820
        /*0448*/ 	.word	0x00000000
        /*044c*/ 	.word	0x00000070
        /*0450*/ 	.short	0x010a
        /*0452*/ 	.byte	0xff
	.zero		1


	//   ....[54]....
        /*0454*/ 	.word	0x00003940
        /*0458*/ 	.word	0x00000003
        /*045c*/ 	.word	0x00000000
        /*0460*/ 	.short	0x0101
        /*0462*/ 	.byte	0xff
	.zero		1


	//   ....[55]....
        /*0464*/ 	.word	0x00003950
        /*0468*/ 	.word	0x000000ff
        /*046c*/ 	.word	0x00000000
        /*0470*/ 	.short	0x010a
        /*0472*/ 	.byte	0x04
	.zero		1


	//   ....[56]....
        /*0474*/ 	.word	0x000039a0
        /*0478*/ 	.word	0x000000ff
        /*047c*/ 	.word	0x000000b0
        /*0480*/ 	.short	0x010a
        /*0482*/ 	.byte	0x05
	.zero		1


	//   ....[57]....
        /*0484*/ 	.word	0x00003ab0
        /*0488*/ 	.word	0x000000ff
        /*048c*/ 	.word	0x00000000
        /*0490*/ 	.short	0x010a
        /*0492*/ 	.byte	0x05
	.zero		1


	//   ....[58]....
        /*0494*/ 	.word	0x00003c00
        /*0498*/ 	.word	0x000000ff
        /*049c*/ 	.word	0x00000000
        /*04a0*/ 	.short	0x010a
        /*04a2*/ 	.byte	0x07
	.zero		1


	//   ....[59]....
        /*04a4*/ 	.word	0x00004340
        /*04a8*/ 	.word	0x000000ff
        /*04ac*/ 	.word	0x00000000
        /*04b0*/ 	.short	0x010a
        /*04b2*/ 	.byte	0x04
	.zero		1


	//   ....[60]....
        /*04b4*/ 	.word	0x000043d0
        /*04b8*/ 	.word	0x000000ff
        /*04bc*/ 	.word	0x00000000
        /*04c0*/ 	.short	0x010a
        /*04c2*/ 	.byte	0x05
	.zero		1


	//   ....[61]....
        /*04c4*/ 	.word	0x00004460
        /*04c8*/ 	.word	0x000000ff
        /*04cc*/ 	.word	0x00000000
        /*04d0*/ 	.short	0x010a
        /*04d2*/ 	.byte	0x05
	.zero		1


	//   ....[62]....
        /*04d4*/ 	.word	0x000044f0
        /*04d8*/ 	.word	0x000000ff
        /*04dc*/ 	.word	0x00000000
        /*04e0*/ 	.short	0x010a
        /*04e2*/ 	.byte	0x04
	.zero		1


	//   ....[63]....
        /*04e4*/ 	.word	0x00004990
        /*04e8*/ 	.word	0x0000000c
        /*04ec*/ 	.word	0x00000070
        /*04f0*/ 	.short	0x010a
        /*04f2*/ 	.byte	0xff
	.zero		1


	//   ....[64]....
        /*04f4*/ 	.word	0x00004b00
        /*04f8*/ 	.word	0x00000000
        /*04fc*/ 	.word	0x00000000
        /*0500*/ 	.short	0x0101
        /*0502*/ 	.byte	0xff
	.zero		1


	//   ....[65]....
        /*0504*/ 	.word	0x00004f80
        /*0508*/ 	.word	0x000000ff
        /*050c*/ 	.word	0x00000068
        /*0510*/ 	.short	0x010a
        /*0512*/ 	.byte	0x18
	.zero		1


	//   ....[66]....
        /*0514*/ 	.word	0x00005140
        /*0518*/ 	.word	0x000000ff
        /*051c*/ 	.word	0x00000048
        /*0520*/ 	.short	0x010a
        /*0522*/ 	.byte	0x04
	.zero		1


	//   ....[67]....
        /*0524*/ 	.word	0x00005310
        /*0528*/ 	.word	0x000000ff
        /*052c*/ 	.word	0x00000030
        /*0530*/ 	.short	0x010b
        /*0532*/ 	.byte	0x04
	.zero		1


	//   ....[68]....
        /*0534*/ 	.word	0x00005320
        /*0538*/ 	.word	0x000000ff
        /*053c*/ 	.word	0x00000000
        /*0540*/ 	.short	0x0101
        /*0542*/ 	.byte	0x14
	.zero		1


	//   ....[69]....
        /*0544*/ 	.word	0x00005330
        /*0548*/ 	.word	0x000000ff
        /*054c*/ 	.word	0x00000048
        /*0550*/ 	.short	0x010a
        /*0552*/ 	.byte	0x05
	.zero		1


	//   ....[70]....
        /*0554*/ 	.word	0x00005520
        /*0558*/ 	.word	0x000000ff
        /*055c*/ 	.word	0x00000030
        /*0560*/ 	.short	0x010b
        /*0562*/ 	.byte	0x05
	.zero		1


	//   ....[71]....
        /*0564*/ 	.word	0x00005530
        /*0568*/ 	.word	0x000000ff
        /*056c*/ 	.word	0x00000000
        /*0570*/ 	.short	0x0101
        /*0572*/ 	.byte	0x04
	.zero		1


	//   ....[72]....
        /*0574*/ 	.word	0x000055d0
        /*0578*/ 	.word	0x000000ff
        /*057c*/ 	.word	0x00000000
        /*0580*/ 	.short	0x010a
        /*0582*/ 	.byte	0x04
	.zero		1


	//   ....[73]....
        /*0584*/ 	.word	0x00005660
        /*0588*/ 	.word	0x000000ff
        /*058c*/ 	.word	0x00000000
        /*0590*/ 	.short	0x010a
        /*0592*/ 	.byte	0x05
	.zero		1


	//   ....[74]....
        /*0594*/ 	.word	0x00005700
        /*0598*/ 	.word	0x00000000
        /*059c*/ 	.word	0x00000000
        /*05a0*/ 	.short	0x010a
        /*05a2*/ 	.byte	0xff
	.zero		1


	//   ....[75]....
        /*05a4*/ 	.word	0x00005a70
        /*05a8*/ 	.word	0x00000000
        /*05ac*/ 	.word	0x00000070
        /*05b0*/ 	.short	0x010a
        /*05b2*/ 	.byte	0xff
	.zero		1


	//   ....[76]....
        /*05b4*/ 	.word	0x00005b40
        /*05b8*/ 	.word	0x00000000
        /*05bc*/ 	.word	0x00000000
        /*05c0*/ 	.short	0x0101
        /*05c2*/ 	.byte	0xff
	.zero		1


	//   ....[77]....
        /*05c4*/ 	.word	0x00006790
        /*05c8*/ 	.word	0x00000002
        /*05cc*/ 	.word	0x00000030
        /*05d0*/ 	.short	0x010a
        /*05d2*/ 	.byte	0xff
	.zero		1


	//   ....[78]....
        /*05d4*/ 	.word	0x000067d0
        /*05d8*/ 	.word	0x00000047
        /*05dc*/ 	.word	0x00000090
        /*05e0*/ 	.short	0x010a
        /*05e2*/ 	.byte	0xff
	.zero		1


	//   ....[79]....
        /*05e4*/ 	.word	0x000068c0
        /*05e8*/ 	.word	0x00000002
        /*05ec*/ 	.word	0x00000030
        /*05f0*/ 	.short	0x010a
        /*05f2*/ 	.byte	0xff
	.zero		1


	//   ....[80]....
        /*05f4*/ 	.word	0x00006af0
        /*05f8*/ 	.word	0x00000047
        /*05fc*/ 	.word	0x00000090
        /*0600*/ 	.short	0x010a
        /*0602*/ 	.byte	0xff
	.zero		1


	//   ....[81]....
        /*0604*/ 	.word	0x00007390
        /*0608*/ 	.word	0x00000000
        /*060c*/ 	.word	0x00000000
        /*0610*/ 	.short	0x0101
        /*0612*/ 	.byte	0xff
	.zero		1


	//   ....[82]....
        /*0614*/ 	.word	0x000073a0
        /*0618*/ 	.word	0x00000002
        /*061c*/ 	.word	0x00000030
        /*0620*/ 	.short	0x010a
        /*0622*/ 	.byte	0xff
	.zero		1


	//   ....[83]....
        /*0624*/ 	.word	0x00007470
        /*0628*/ 	.word	0x00000002
        /*062c*/ 	.word	0x00000030
        /*0630*/ 	.short	0x010a
        /*0632*/ 	.byte	0xff
	.zero		1


	//   ....[84]....
        /*0634*/ 	.word	0x00007a70
        /*0638*/ 	.word	0x000000ff
        /*063c*/ 	.word	0x00000000
        /*0640*/ 	.short	0x0101
        /*0642*/ 	.byte	0x04
	.zero		1


	//   ....[85]....
        /*0644*/ 	.word	0x00007e60
        /*0648*/ 	.word	0x00000000
        /*064c*/ 	.word	0x00000000
        /*0650*/ 	.short	0x0101
        /*0652*/ 	.byte	0xff
	.zero		1


	//   ....[86]....
        /*0654*/ 	.word	0x00008110
        /*0658*/ 	.word	0x000000ff
        /*065c*/ 	.word	0x00000000
        /*0660*/ 	.short	0x0101
        /*0662*/ 	.byte	0x04
	.zero		1


	//   ....[87]....
        /*0664*/ 	.word	0x00008130
        /*0668*/ 	.word	0x00000000
        /*066c*/ 	.word	0x000000e0
        /*0670*/ 	.short	0x010a
        /*0672*/ 	.byte	0xff
	.zero		1


	//   ....[88]....
        /*0674*/ 	.word	0x00008190
        /*0678*/ 	.word	0x00000000
        /*067c*/ 	.word	0x00000018
        /*0680*/ 	.short	0x010a
        /*0682*/ 	.byte	0xff
	.zero		1


	//   ....[89]....
        /*0684*/ 	.word	0x000081f0
        /*0688*/ 	.word	0x00000000
        /*068c*/ 	.word	0x00000018
        /*0690*/ 	.short	0x010a
        /*0692*/ 	.byte	0xff
	.zero		1


	//   ....[90]....
        /*0694*/ 	.word	0x00008240
        /*0698*/ 	.word	0x00000003
        /*069c*/ 	.word	0x00000070
        /*06a0*/ 	.short	0x010a
        /*06a2*/ 	.byte	0xff
	.zero		1


	//   ....[91]....
        /*06a4*/ 	.word	0x000082a0
        /*06a8*/ 	.word	0x00000000
        /*06ac*/ 	.word	0x00000000
        /*06b0*/ 	.short	0x010a
        /*06b2*/ 	.byte	0xff
	.zero		1


	//   ....[92]....
        /*06b4*/ 	.word	0x00008300
        /*06b8*/ 	.word	0x00000000
        /*06bc*/ 	.word	0x00000000
        /*06c0*/ 	.short	0x010a
        /*06c2*/ 	.byte	0xff
	.zero		1


	//   ....[93]....
        /*06c4*/ 	.word	0x00008350
        /*06c8*/ 	.word	0x00000002
        /*06cc*/ 	.word	0x000000d0
        /*06d0*/ 	.short	0x010a
        /*06d2*/ 	.byte	0xff
	.zero		1


	//   ....[94]....
        /*06d4*/ 	.word	0x000083b0
        /*06d8*/ 	.word	0x00000002
        /*06dc*/ 	.word	0x00000080
        /*06e0*/ 	.short	0x010a
        /*06e2*/ 	.byte	0xff
	.zero		1


	//   ....[95]....
        /*06e4*/ 	.word	0x00008400
        /*06e8*/ 	.word	0x00000002
        /*06ec*/ 	.word	0x00000070
        /*06f0*/ 	.short	0x010a
        /*06f2*/ 	.byte	0xff
	.zero		1


	//   ....[96]....
        /*06f4*/ 	.word	0x00008460
        /*06f8*/ 	.word	0x00000000
        /*06fc*/ 	.word	0x00000080
        /*0700*/ 	.short	0x010a
        /*0702*/ 	.byte	0xff
	.zero		1


	//   ....[97]....
        /*0704*/ 	.word	0x000084b0
        /*0708*/ 	.word	0x00000000
        /*070c*/ 	.word	0x00000070
        /*0710*/ 	.short	0x010a
        /*0712*/ 	.byte	0xff
	.zero		1


	//   ....[98]....
        /*0714*/ 	.word	0x00008520
        /*0718*/ 	.word	0x00000002
        /*071c*/ 	.word	0x000000b0
        /*0720*/ 	.short	0x010a
        /*0722*/ 	.byte	0xff
	.zero		1


	//   ....[99]....
        /*0724*/ 	.word	0x00008580
        /*0728*/ 	.word	0x00000000
        /*072c*/ 	.word	0x00000000
        /*0730*/ 	.short	0x010a
        /*0732*/ 	.byte	0xff
	.zero		1


	//   ....[100]....
        /*0734*/ 	.word	0x000085e0
        /*0738*/ 	.word	0x00000000
        /*073c*/ 	.word	0x00000000
        /*0740*/ 	.short	0x010a
        /*0742*/ 	.byte	0xff
	.zero		1


	//   ....[101]....
        /*0744*/ 	.word	0x00008640
        /*0748*/ 	.word	0x00000000
        /*074c*/ 	.word	0x00000000
        /*0750*/ 	.short	0x010a
        /*0752*/ 	.byte	0xff
	.zero		1


	//   ....[102]....
        /*0754*/ 	.word	0x000086a0
        /*0758*/ 	.word	0x00000000
        /*075c*/ 	.word	0x00000000
        /*0760*/ 	.short	0x010a
        /*0762*/ 	.byte	0xff
	.zero		1


	//   ....[103]....
        /*0764*/ 	.word	0x00008700
        /*0768*/ 	.word	0x00000000
        /*076c*/ 	.word	0x00000000
        /*0770*/ 	.short	0x010a
        /*0772*/ 	.byte	0xff
	.zero		1


	//   ....[104]....
        /*0774*/ 	.word	0x00008750
        /*0778*/ 	.word	0x0000000c
        /*077c*/ 	.word	0x00000070
        /*0780*/ 	.short	0x010a
        /*0782*/ 	.byte	0xff
	.zero		1


	//   ....[105]....
        /*0784*/ 	.word	0x000087b0
        /*0788*/ 	.word	0x00000000
        /*078c*/ 	.word	0x00000068
        /*0790*/ 	.short	0x010a
        /*0792*/ 	.byte	0xff
	.zero		1


	//   ....[106]....
        /*0794*/ 	.word	0x00008810
        /*0798*/ 	.word	0x00000000
        /*079c*/ 	.word	0x00000048
        /*07a0*/ 	.short	0x010a
        /*07a2*/ 	.byte	0xff
	.zero		1


	//   ....[107]....
        /*07a4*/ 	.word	0x00008870
        /*07a8*/ 	.word	0x00000006
        /*07ac*/ 	.word	0x00000048
        /*07b0*/ 	.short	0x010a
        /*07b2*/ 	.byte	0xff
	.zero		1


	//   ....[108]....
        /*07b4*/ 	.word	0x000088d0
        /*07b8*/ 	.word	0x00000000
        /*07bc*/ 	.word	0x00000000
        /*07c0*/ 	.short	0x010a
        /*07c2*/ 	.byte	0xff
	.zero		1


	//   ....[109]....
        /*07c4*/ 	.word	0x00008930
        /*07c8*/ 	.word	0x00000000
        /*07cc*/ 	.word	0x00000000
        /*07d0*/ 	.short	0x010a
        /*07d2*/ 	.byte	0xff
	.zero		1


	//   ....[110]....
        /*07d4*/ 	.word	0x00008980
        /*07d8*/ 	.word	0x00000000
        /*07dc*/ 	.word	0x00000070
        /*07e0*/ 	.short	0x010a
        /*07e2*/ 	.byte	0xff
	.zero		1


	//   ....[111]....
        /*07e4*/ 	.word	0x000089d0
        /*07e8*/ 	.word	0x00000002
        /*07ec*/ 	.word	0x00000030
        /*07f0*/ 	.short	0x010a
        /*07f2*/ 	.byte	0xff
	.zero		1


	//   ....[112]....
        /*07f4*/ 	.word	0x00008a20
        /*07f8*/ 	.word	0x00000047
        /*07fc*/ 	.word	0x00000090
        /*0800*/ 	.short	0x010a
        /*0802*/ 	.byte	0xff
	.zero		1


	//   ....[113]....
        /*0804*/ 	.word	0x00008a70
        /*0808*/ 	.word	0x00000002
        /*080c*/ 	.word	0x00000030
        /*0810*/ 	.short	0x010a
        /*0812*/ 	.byte	0xff
	.zero		1


	//----- nvinfo : EIATTR_NUM_MBARRIERS
	.align		4
.L_47:
        /*0814*/ 	.byte	0x03, 0x38
        /*0816*/ 	.short	0x001e


	//----- nvinfo : EIATTR_EXIT_INSTR_OFFSETS
	.align		4
        /*0818*/ 	.byte	0x04, 0x1c
        /*081a*/ 	.short	(.L_49 - .L_48)


	//   ....[0]....
.L_48:
        /*081c*/ 	.word	0x00002de0


	//   ....[1]....
        /*0820*/ 	.word	0x000032d0


	//   ....[2]....
        /*0824*/ 	.word	0x00003330


	//   ....[3]....
        /*0828*/ 	.word	0x00004760


	//   ....[4]....
        /*082c*/ 	.word	0x00005730


	//   ....[5]....
        /*0830*/ 	.word	0x00005770


	//   ....[6]....
        /*0834*/ 	.word	0x00008000


	//   ....[7]....
        /*0838*/ 	.word	0x00008080


	//   ....[8]....
        /*083c*/ 	.word	0x000080b0


	//   ....[9]....
        /*0840*/ 	.word	0x00008120


	//----- nvinfo : EIATTR_MAX_THREADS
	.align		4
.L_49:
        /*0844*/ 	.byte	0x04, 0x05
        /*0846*/ 	.short	(.L_51 - .L_50)
.L_50:
        /*0848*/ 	.word	0x00000100
        /*084c*/ 	.word	0x00000001
        /*0850*/ 	.word	0x00000001


	//----- nvinfo : EIATTR_CRS_STACK_SIZE
	.align		4
.L_51:
        /*0854*/ 	.byte	0x04, 0x1e
        /*0856*/ 	.short	(.L_53 - .L_52)
.L_52:
        /*0858*/ 	.word	0x00000000


	//----- nvinfo : EIATTR_CBANK_PARAM_SIZE
	.align		4
.L_53:
        /*085c*/ 	.byte	0x03, 0x19
        /*085e*/ 	.short	0x0800


	//----- nvinfo : EIATTR_PARAM_CBANK
	.align		4
        /*0860*/ 	.byte	0x04, 0x0a
        /*0862*/ 	.short	(.L_55 - .L_54)
	.align		4
.L_54:
        /*0864*/ 	.word	index@(.nv.constant0._ZN7cutlass13device_kernelINS_4gemm6kernel13GemmUniversalIN4cute5tupleIJiiiiEEENS1_10collective13CollectiveMmaINS1_35MainloopSm100TmaUmmaWarpSpecializedILi3ELi2ELi4ENS5_IJNS4_1CILi1EEENSA_ILi4EEESB_EEEEENS5_IJNSA_ILi64EEESF_NSA_ILi128EEEEEENS_10tfloat32_tENS5_IJlSB_lEEESI_SJ_NS4_8TiledMMAINS4_8MMA_AtomIJNS4_17SM100_MMA_TF32_SSISI_SI_fLi64ELi64ELNS4_4UMMA5MajorE0ELSO_0ELNSN_7ScaleInE0ELSP_0EEEEEENS4_6LayoutINS5_IJSB_SB_SB_EEENS5_IJNSA_ILi0EEESU_SU_EEEEENS5_IJNS4_10UnderscoreESX_SX_EEEEENS4_23SM90_TMA_LOAD_MULTICASTENS4_14ComposedLayoutINS4_7SwizzleILi3ELi4ELi3EEENS4_18smem_ptr_flag_bitsILi32EEENSS_INS5_IJNSA_ILi8EEENSA_ILi32EEEEEENS5_IJS17_SB_EEEEEEEvNS4_8identityENS4_13SM90_TMA_LOADES1B_vS1C_EENS_8epilogue10collective18CollectiveEpilogueINS1F_23Sm100TmaWarpSpecializedILi3ELi2ELi16ELb1ELb0EEEJSH_NS5_IJNSS_ISF_SB_EENSS_IS17_SB_EEEEESI_SJ_SI_SJ_NS1F_6fusion15FusionCallbacksIS1J_NS1N_17LinearCombinationISI_fSI_fLNS_15FloatRoundStyleE2EEESH_S1M_JEEENS4_5SM1004TMEM4LOAD26SM100_TMEM_LOAD_16dp128b8xES1D_S1B_NS4_17SM75_U32x4_LDSM_NENS4_14SM90_TMA_STOREES1B_NS4_17SM90_U32x4_STSM_NENS4_39AutoVectorizingCopyWithAssumedAlignmentILi128EEEEEEvvEEEEvNT_6ParamsE)
        /*0868*/ 	.short	0x0380
        /*086a*/ 	.short	0x0800


	//----- nvinfo : EIATTR_SW_WAR
	.align		4
.L_55:
        /*086c*/ 	.byte	0x04, 0x36
        /*086e*/ 	.short	(.L_57 - .L_56)
.L_56:
        /*0870*/ 	.word	0x00000008
.L_57:


//--------------------- .nv.callgraph             --------------------------
	.section	.nv.callgraph,"",@"SHT_CUDA_CALLGRAPH"
	.align	4
	.sectionentsize	8
	.align		4
        /*0000*/ 	.word	0x00000000
	.align		4
        /*0004*/ 	.word	0xffffffff
	.align		4
        /*0008*/ 	.word	index@(_ZN7cutlass13device_kernelINS_4gemm6kernel13GemmUniversalIN4cute5tupleIJiiiiEEENS1_10collective13CollectiveMmaINS1_35MainloopSm100TmaUmmaWarpSpecializedILi3ELi2ELi4ENS5_IJNS4_1CILi1EEENSA_ILi4EEESB_EEEEENS5_IJNSA_ILi64EEESF_NSA_ILi128EEEEEENS_10tfloat32_tENS5_IJlSB_lEEESI_SJ_NS4_8TiledMMAINS4_8MMA_AtomIJNS4_17SM100_MMA_TF32_SSISI_SI_fLi64ELi64ELNS4_4UMMA5MajorE0ELSO_0ELNSN_7ScaleInE0ELSP_0EEEEEENS4_6LayoutINS5_IJSB_SB_SB_EEENS5_IJNSA_ILi0EEESU_SU_EEEEENS5_IJNS4_10UnderscoreESX_SX_EEEEENS4_23SM90_TMA_LOAD_MULTICASTENS4_14ComposedLayoutINS4_7SwizzleILi3ELi4ELi3EEENS4_18smem_ptr_flag_bitsILi32EEENSS_INS5_IJNSA_ILi8EEENSA_ILi32EEEEEENS5_IJS17_SB_EEEEEEEvNS4_8identityENS4_13SM90_TMA_LOADES1B_vS1C_EENS_8epilogue10collective18CollectiveEpilogueINS1F_23Sm100TmaWarpSpecializedILi3ELi2ELi16ELb1ELb0EEEJSH_NS5_IJNSS_ISF_SB_EENSS_IS17_SB_EEEEESI_SJ_SI_SJ_NS1F_6fusion15FusionCallbacksIS1J_NS1N_17LinearCombinationISI_fSI_fLNS_15FloatRoundStyleE2EEESH_S1M_JEEENS4_5SM1004TMEM4LOAD26SM100_TMEM_LOAD_16dp128b8xES1D_S1B_NS4_17SM75_U32x4_LDSM_NENS4_14SM90_TMA_STOREES1B_NS4_17SM90_U32x4_STSM_NENS4_39AutoVectorizingCopyWithAssumedAlignmentILi128EEEEEEvvEEEEvNT_6ParamsE)
	.align		4
        /*000c*/ 	.word	index@(__assertfail)
	.align		4
        /*0010*/ 	.word	0x00000000
	.align		4
        /*0014*/ 	.word	0xfffffffe
	.align		4
        /*0018*/ 	.word	0x00000000
	.align		4
        /*001c*/ 	.word	0xfffffffd
	.align		4
        /*0020*/ 	.word	0x00000000
	.align		4
        /*0024*/ 	.word	0xfffffffc


//--------------------- .nv.constant4             --------------------------
	.section	.nv.constant4,"a",@progbits
	.align	8
	.align		8
.nv.constant4:
        /*0000*/ 	.dword	__assertfail
	.align		8
        /*0008*/ 	.dword	__unnamed_1
	.align		8
        /*0010*/ 	.dword	__unnamed_2
	.align		8
        /*0018*/ 	.dword	_ZN40_INTERNAL_33ff48d1_4_k_cu_550cec39_186014cuda3std3__45__cpo5beginE
	.align		8
        /*0020*/ 	.dword	_ZN40_INTERNAL_33ff48d1_4_k_cu_550cec39_186014cuda3std3__45__cpo3endE
	.align		8
        /*0028*/ 	.dword	_ZN40_INTERNAL_33ff48d1_4_k_cu_550cec39_186014cuda3std3__45__cpo6cbeginE
	.align		8
        /*0030*/ 	.dword	_ZN40_INTERNAL_33ff48d1_4_k_cu_550cec39_186014cuda3std3__45__cpo4cendE
	.align		8
        /*0038*/ 	.dword	_ZN40_INTERNAL_33ff48d1_4_k_cu_550cec39_186014cuda3std3__442_GLOBAL__N__33ff48d1_4_k_cu_550cec39_186016ignoreE
	.align		8
        /*0040*/ 	.dword	_ZN40_INTERNAL_33ff48d1_4_k_cu_550cec39_186014cuda3std3__419piecewise_constructE
	.align		8
        /*0048*/ 	.dword	_ZN40_INTERNAL_33ff48d1_4_k_cu_550cec39_186014cuda3std3__48in_placeE
	.align		8
        /*0050*/ 	.dword	_ZN40_INTERNAL_33ff48d1_4_k_cu_550cec39_186014cuda3std6ranges3__45__cpo4swapE
	.align		8
        /*0058*/ 	.dword	_ZN40_INTERNAL_33ff48d1_4_k_cu_550cec39_186014cuda3std6ranges3__45__cpo9iter_moveE
	.align		8
        /*0060*/ 	.dword	_ZN40_INTERNAL_33ff48d1_4_k_cu_550cec39_186014cute7productE
	.align		8
        /*0068*/ 	.dword	_ZN40_INTERNAL_33ff48d1_4_k_cu_550cec39_186014cute1_E
	.align		8
        /*0070*/ 	.dword	$str$25
	.align		8
        /*0078*/ 	.dword	$str$26
	.align		8
        /*0080*/ 	.dword	$str$27
	.align		8
        /*0088*/ 	.dword	$str$28


//--------------------- .text._ZN7cutlass13device_kernelINS_4gemm6kernel13GemmUniversalIN4cute5tupleIJiiiiEEENS1_10collective13CollectiveMmaINS1_35MainloopSm100TmaUmmaWarpSpecializedILi3ELi2ELi4ENS5_IJNS4_1CILi1EEENSA_ILi4EEESB_EEEEENS5_IJNSA_ILi64EEESF_NSA_ILi128EEEEEENS_10tfloat32_tENS5_IJlSB_lEEESI_SJ_NS4_8TiledMMAINS4_8MMA_AtomIJNS4_17SM100_MMA_TF32_SSISI_SI_fLi64ELi64ELNS4_4UMMA5MajorE0ELSO_0ELNSN_7ScaleInE0ELSP_0EEEEEENS4_6LayoutINS5_IJSB_SB_SB_EEENS5_IJNSA_ILi0EEESU_SU_EEEEENS5_IJNS4_10UnderscoreESX_SX_EEEEENS4_23SM90_TMA_LOAD_MULTICASTENS4_14ComposedLayoutINS4_7SwizzleILi3ELi4ELi3EEENS4_18smem_ptr_flag_bitsILi32EEENSS_INS5_IJNSA_ILi8EEENSA_ILi32EEEEEENS5_IJS17_SB_EEEEEEEvNS4_8identityENS4_13SM90_TMA_LOADES1B_vS1C_EENS_8epilogue10collective18CollectiveEpilogueINS1F_23Sm100TmaWarpSpecializedILi3ELi2ELi16ELb1ELb0EEEJSH_NS5_IJNSS_ISF_SB_EENSS_IS17_SB_EEEEESI_SJ_SI_SJ_NS1F_6fusion15FusionCallbacksIS1J_NS1N_17LinearCombinationISI_fSI_fLNS_15FloatRoundStyleE2EEESH_S1M_JEEENS4_5SM1004TMEM4LOAD26SM100_TMEM_LOAD_16dp128b8xES1D_S1B_NS4_17SM75_U32x4_LDSM_NENS4_14SM90_TMA_STOREES1B_NS4_17SM90_U32x4_STSM_NENS4_39AutoVectorizingCopyWithAssumedAlignmentILi128EEEEEEvvEEEEvNT_6ParamsE --------------------------
	.section	.text._ZN7cutlass13device_kernelINS_4gemm6kernel13GemmUniversalIN4cute5tupleIJiiiiEEENS1_10collective13CollectiveMmaINS1_35MainloopSm100TmaUmmaWarpSpecializedILi3ELi2ELi4ENS5_IJNS4_1CILi1EEENSA_ILi4EEESB_EEEEENS5_IJNSA_ILi64EEESF_NSA_ILi128EEEEEENS_10tfloat32_tENS5_IJlSB_lEEESI_SJ_NS4_8TiledMMAINS4_8MMA_AtomIJNS4_17SM100_MMA_TF32_SSISI_SI_fLi64ELi64ELNS4_4UMMA5MajorE0ELSO_0ELNSN_7ScaleInE0ELSP_0EEEEEENS4_6LayoutINS5_IJSB_SB_SB_EEENS5_IJNSA_ILi0EEESU_SU_EEEEENS5_IJNS4_10UnderscoreESX_SX_EEEEENS4_23SM90_TMA_LOAD_MULTICASTENS4_14ComposedLayoutINS4_7SwizzleILi3ELi4ELi3EEENS4_18smem_ptr_flag_bitsILi32EEENSS_INS5_IJNSA_ILi8EEENSA_ILi32EEEEEENS5_IJS17_SB_EEEEEEEvNS4_8identityENS4_13SM90_TMA_LOADES1B_vS1C_EENS_8epilogue10collective18CollectiveEpilogueINS1F_23Sm100TmaWarpSpecializedILi3ELi2ELi16ELb1ELb0EEEJSH_NS5_IJNSS_ISF_SB_EENSS_IS17_SB_EEEEESI_SJ_SI_SJ_NS1F_6fusion15FusionCallbacksIS1J_NS1N_17LinearCombinationISI_fSI_fLNS_15FloatRoundStyleE2EEESH_S1M_JEEENS4_5SM1004TMEM4LOAD26SM100_TMEM_LOAD_16dp128b8xES1D_S1B_NS4_17SM75_U32x4_LDSM_NENS4_14SM90_TMA_STOREES1B_NS4_17SM90_U32x4_STSM_NENS4_39AutoVectorizingCopyWithAssumedAlignmentILi128EEEEEEvvEEEEvNT_6ParamsE,"ax",@progbits
	.align	128
.text._ZN7cutlass13device_kernelINS_4gemm6kernel13GemmUniversalIN4cute5tupleIJiiiiEEENS1_10collective13CollectiveMmaINS1_35MainloopSm100TmaUmmaWarpSpecializedILi3ELi2ELi4ENS5_IJNS4_1CILi1EEENSA_ILi4EEESB_EEEEENS5_IJNSA_ILi64EEESF_NSA_ILi128EEEEEENS_10tfloat32_tENS5_IJlSB_lEEESI_SJ_NS4_8TiledMMAINS4_8MMA_AtomIJNS4_17SM100_MMA_TF32_SSISI_SI_fLi64ELi64ELNS4_4UMMA5MajorE0ELSO_0ELNSN_7ScaleInE0ELSP_0EEEEEENS4_6LayoutINS5_IJSB_SB_SB_EEENS5_IJNSA_ILi0EEESU_SU_EEEEENS5_IJNS4_10UnderscoreESX_SX_EEEEENS4_23SM90_TMA_LOAD_MULTICASTENS4_14ComposedLayoutINS4_7SwizzleILi3ELi4ELi3EEENS4_18smem_ptr_flag_bitsILi32EEENSS_INS5_IJNSA_ILi8EEENSA_ILi32EEEEEENS5_IJS17_SB_EEEEEEEvNS4_8identityENS4_13SM90_TMA_LOADES1B_vS1C_EENS_8epilogue10collective18CollectiveEpilogueINS1F_23Sm100TmaWarpSpecializedILi3ELi2ELi16ELb1ELb0EEEJSH_NS5_IJNSS_ISF_SB_EENSS_IS17_SB_EEEEESI_SJ_SI_SJ_NS1F_6fusion15FusionCallbacksIS1J_NS1N_17LinearCombinationISI_fSI_fLNS_15FloatRoundStyleE2EEESH_S1M_JEEENS4_5SM1004TMEM4LOAD26SM100_TMEM_LOAD_16dp128b8xES1D_S1B_NS4_17SM75_U32x4_LDSM_NENS4_14SM90_TMA_STOREES1B_NS4_17SM90_U32x4_STSM_NENS4_39AutoVectorizingCopyWithAssumedAlignmentILi128EEEEEEvvEEEEvNT_6ParamsE:
        .type           _ZN7cutlass13device_kernelINS_4gemm6kernel13GemmUniversalIN4cute5tupleIJiiiiEEENS1_10collective13CollectiveMmaINS1_35MainloopSm100TmaUmmaWarpSpecializedILi3ELi2ELi4ENS5_IJNS4_1CILi1EEENSA_ILi4EEESB_EEEEENS5_IJNSA_ILi64EEESF_NSA_ILi128EEEEEENS_10tfloat32_tENS5_IJlSB_lEEESI_SJ_NS4_8TiledMMAINS4_8MMA_AtomIJNS4_17SM100_MMA_TF32_SSISI_SI_fLi64ELi64ELNS4_4UMMA5MajorE0ELSO_0ELNSN_7ScaleInE0ELSP_0EEEEEENS4_6LayoutINS5_IJSB_SB_SB_EEENS5_IJNSA_ILi0EEESU_SU_EEEEENS5_IJNS4_10UnderscoreESX_SX_EEEEENS4_23SM90_TMA_LOAD_MULTICASTENS4_14ComposedLayoutINS4_7SwizzleILi3ELi4ELi3EEENS4_18smem_ptr_flag_bitsILi32EEENSS_INS5_IJNSA_ILi8EEENSA_ILi32EEEEEENS5_IJS17_SB_EEEEEEEvNS4_8identityENS4_13SM90_TMA_LOADES1B_vS1C_EENS_8epilogue10collective18CollectiveEpilogueINS1F_23Sm100TmaWarpSpecializedILi3ELi2ELi16ELb1ELb0EEEJSH_NS5_IJNSS_ISF_SB_EENSS_IS17_SB_EEEEESI_SJ_SI_SJ_NS1F_6fusion15FusionCallbacksIS1J_NS1N_17LinearCombinationISI_fSI_fLNS_15FloatRoundStyleE2EEESH_S1M_JEEENS4_5SM1004TMEM4LOAD26SM100_TMEM_LOAD_16dp128b8xES1D_S1B_NS4_17SM75_U32x4_LDSM_NENS4_14SM90_TMA_STOREES1B_NS4_17SM90_U32x4_STSM_NENS4_39AutoVectorizingCopyWithAssumedAlignmentILi128EEEEEEvvEEEEvNT_6ParamsE,@function
        .size           _ZN7cutlass13device_kernelINS_4gemm6kernel13GemmUniversalIN4cute5tupleIJiiiiEEENS1_10collective13CollectiveMmaINS1_35MainloopSm100TmaUmmaWarpSpecializedILi3ELi2ELi4ENS5_IJNS4_1CILi1EEENSA_ILi4EEESB_EEEEENS5_IJNSA_ILi64EEESF_NSA_ILi128EEEEEENS_10tfloat32_tENS5_IJlSB_lEEESI_SJ_NS4_8TiledMMAINS4_8MMA_AtomIJNS4_17SM100_MMA_TF32_SSISI_SI_fLi64ELi64ELNS4_4UMMA5MajorE0ELSO_0ELNSN_7ScaleInE0ELSP_0EEEEEENS4_6LayoutINS5_IJSB_SB_SB_EEENS5_IJNSA_ILi0EEESU_SU_EEEEENS5_IJNS4_10UnderscoreESX_SX_EEEEENS4_23SM90_TMA_LOAD_MULTICASTENS4_14ComposedLayoutINS4_7SwizzleILi3ELi4ELi3EEENS4_18smem_ptr_flag_bitsILi32EEENSS_INS5_IJNSA_ILi8EEENSA_ILi32EEEEEENS5_IJS17_SB_EEEEEEEvNS4_8identityENS4_13SM90_TMA_LOADES1B_vS1C_EENS_8epilogue10collective18CollectiveEpilogueINS1F_23Sm100TmaWarpSpecializedILi3ELi2ELi16ELb1ELb0EEEJSH_NS5_IJNSS_ISF_SB_EENSS_IS17_SB_EEEEESI_SJ_SI_SJ_NS1F_6fusion15FusionCallbacksIS1J_NS1N_17LinearCombinationISI_fSI_fLNS_15FloatRoundStyleE2EEESH_S1M_JEEENS4_5SM1004TMEM4LOAD26SM100_TMEM_LOAD_16dp128b8xES1D_S1B_NS4_17SM75_U32x4_LDSM_NENS4_14SM90_TMA_STOREES1B_NS4_17SM90_U32x4_STSM_NENS4_39AutoVectorizingCopyWithAssumedAlignmentILi128EEEEEEvvEEEEvNT_6ParamsE,(.L_x_162 - _ZN7cutlass13device_kernelINS_4gemm6kernel13GemmUniversalIN4cute5tupleIJiiiiEEENS1_10collective13CollectiveMmaINS1_35MainloopSm100TmaUmmaWarpSpecializedILi3ELi2ELi4ENS5_IJNS4_1CILi1EEENSA_ILi4EEESB_EEEEENS5_IJNSA_ILi64EEESF_NSA_ILi128EEEEEENS_10tfloat32_tENS5_IJlSB_lEEESI_SJ_NS4_8TiledMMAINS4_8MMA_AtomIJNS4_17SM100_MMA_TF32_SSISI_SI_fLi64ELi64ELNS4_4UMMA5MajorE0ELSO_0ELNSN_7ScaleInE0ELSP_0EEEEEENS4_6LayoutINS5_IJSB_SB_SB_EEENS5_IJNSA_ILi0EEESU_SU_EEEEENS5_IJNS4_10UnderscoreESX_SX_EEEEENS4_23SM90_TMA_LOAD_MULTICASTENS4_14ComposedLayoutINS4_7SwizzleILi3ELi4ELi3EEENS4_18smem_ptr_flag_bitsILi32EEENSS_INS5_IJNSA_ILi8EEENSA_ILi32EEEEEENS5_IJS17_SB_EEEEEEEvNS4_8identityENS4_13SM90_TMA_LOADES1B_vS1C_EENS_8epilogue10collective18CollectiveEpilogueINS1F_23Sm100TmaWarpSpecializedILi3ELi2ELi16ELb1ELb0EEEJSH_NS5_IJNSS_ISF_SB_EENSS_IS17_SB_EEEEESI_SJ_SI_SJ_NS1F_6fusion15FusionCallbacksIS1J_NS1N_17LinearCombinationISI_fSI_fLNS_15FloatRoundStyleE2EEESH_S1M_JEEENS4_5SM1004TMEM4LOAD26SM100_TMEM_LOAD_16dp128b8xES1D_S1B_NS4_17SM75_U32x4_LDSM_NENS4_14SM90_TMA_STOREES1B_NS4_17SM90_U32x4_STSM_NENS4_39AutoVectorizingCopyWithAssumedAlignmentILi128EEEEEEvvEEEEvNT_6ParamsE)
        .other          _ZN7cutlass13device_kernelINS_4gemm6kernel13GemmUniversalIN4cute5tupleIJiiiiEEENS1_10collective13CollectiveMmaINS1_35MainloopSm100TmaUmmaWarpSpecializedILi3ELi2ELi4ENS5_IJNS4_1CILi1EEENSA_ILi4EEESB_EEEEENS5_IJNSA_ILi64EEESF_NSA_ILi128EEEEEENS_10tfloat32_tENS5_IJlSB_lEEESI_SJ_NS4_8TiledMMAINS4_8MMA_AtomIJNS4_17SM100_MMA_TF32_SSISI_SI_fLi64ELi64ELNS4_4UMMA5MajorE0ELSO_0ELNSN_7ScaleInE0ELSP_0EEEEEENS4_6LayoutINS5_IJSB_SB_SB_EEENS5_IJNSA_ILi0EEESU_SU_EEEEENS5_IJNS4_10UnderscoreESX_SX_EEEEENS4_23SM90_TMA_LOAD_MULTICASTENS4_14ComposedLayoutINS4_7SwizzleILi3ELi4ELi3EEENS4_18smem_ptr_flag_bitsILi32EEENSS_INS5_IJNSA_ILi8EEENSA_ILi32EEEEEENS5_IJS17_SB_EEEEEEEvNS4_8identityENS4_13SM90_TMA_LOADES1B_vS1C_EENS_8epilogue10collective18CollectiveEpilogueINS1F_23Sm100TmaWarpSpecializedILi3ELi2ELi16ELb1ELb0EEEJSH_NS5_IJNSS_ISF_SB_EENSS_IS17_SB_EEEEESI_SJ_SI_SJ_NS1F_6fusion15FusionCallbacksIS1J_NS1N_17LinearCombinationISI_fSI_fLNS_15FloatRoundStyleE2EEESH_S1M_JEEENS4_5SM1004TMEM4LOAD26SM100_TMEM_LOAD_16dp128b8xES1D_S1B_NS4_17SM75_U32x4_LDSM_NENS4_14SM90_TMA_STOREES1B_NS4_17SM90_U32x4_STSM_NENS4_39AutoVectorizingCopyWithAssumedAlignmentILi128EEEEEEvvEEEEvNT_6ParamsE,@"STO_CUDA_ENTRY STV_DEFAULT"
_ZN7cutlass13device_kernelINS_4gemm6kernel13GemmUniversalIN4cute5tupleIJiiiiEEENS1_10collective13CollectiveMmaINS1_35MainloopSm100TmaUmmaWarpSpecializedILi3ELi2ELi4ENS5_IJNS4_1CILi1EEENSA_ILi4EEESB_EEEEENS5_IJNSA_ILi64EEESF_NSA_ILi128EEEEEENS_10tfloat32_tENS5_IJlSB_lEEESI_SJ_NS4_8TiledMMAINS4_8MMA_AtomIJNS4_17SM100_MMA_TF32_SSISI_SI_fLi64ELi64ELNS4_4UMMA5MajorE0ELSO_0ELNSN_7ScaleInE0ELSP_0EEEEEENS4_6LayoutINS5_IJSB_SB_SB_EEENS5_IJNSA_ILi0EEESU_SU_EEEEENS5_IJNS4_10UnderscoreESX_SX_EEEEENS4_23SM90_TMA_LOAD_MULTICASTENS4_14ComposedLayoutINS4_7SwizzleILi3ELi4ELi3EEENS4_18smem_ptr_flag_bitsILi32EEENSS_INS5_IJNSA_ILi8EEENSA_ILi32EEEEEENS5_IJS17_SB_EEEEEEEvNS4_8identityENS4_13SM90_TMA_LOADES1B_vS1C_EENS_8epilogue10collective18CollectiveEpilogueINS1F_23Sm100TmaWarpSpecializedILi3ELi2ELi16ELb1ELb0EEEJSH_NS5_IJNSS_ISF_SB_EENSS_IS17_SB_EEEEESI_SJ_SI_SJ_NS1F_6fusion15FusionCallbacksIS1J_NS1N_17LinearCombinationISI_fSI_fLNS_15FloatRoundStyleE2EEESH_S1M_JEEENS4_5SM1004TMEM4LOAD26SM100_TMEM_LOAD_16dp128b8xES1D_S1B_NS4_17SM75_U32x4_LDSM_NENS4_14SM90_TMA_STOREES1B_NS4_17SM90_U32x4_STSM_NENS4_39AutoVectorizingCopyWithAssumedAlignmentILi128EEEEEEvvEEEEvNT_6ParamsE:
[----:B------:R-:W1:Y:S01]  /*0000*/  LDC R1, c[0x0][0x37c] ;  /* 0x0000df00ff017b82 */ /* 0x000e620000000800 */
[----:B------:R-:W2:Y:S01]  /*0010*/  S2R R64, SR_TID.X ;  /* 0x0000000000407919 */ /* 0x000ea20000002100 */
[----:B------:R-:W3:Y:S01]  /*0020*/  LDCU.64 UR8, c[0x0][0x890] ;  /* 0x00011200ff0877ac */ /* 0x000ee20008000a00 */
[----:B------:R-:W-:Y:S02]  /*0030*/  PRMT R53, RZ, 0x7610, R53 ;  /* 0x00007610ff357816 */ /* 0x000fe40000000035 */
[----:B------:R-:W-:Y:S01]  /*0040*/  ELECT P4, URZ, PT ;  /* 0x0000000000ff782f */ /* 0x000fe20003880000 */
[----:B---3--:R-:W-:-:S04]  /*0050*/  UISETP.NE.U32.AND UP0, UPT, UR8, URZ, UPT ;  /* 0x000000ff0800728c */ /* 0x008fc8000bf05070 */
[----:B------:R-:W-:Y:S01]  /*0060*/  UISETP.NE.AND.EX UP0, UPT, UR9, URZ, UPT, UP0 ;  /* 0x000000ff0900728c */ /* 0x000fe2000bf05300 */
[----:B--2---:R-:W-:-:S05]  /*0070*/  SHF.R.U32.HI R54, RZ, 0x5, R64 ;  /* 0x00000005ff367819 */ /* 0x004fca0000011640 */
[----:B------:R-:W2:Y:S02]  /*0080*/  SHFL.IDX PT, R0, R54, RZ, 0x1f ;  /* 0x00001fff36007589 */ /* 0x000ea400000e0000 */
[----:B--2---:R-:W-:Y:S01]  /*0090*/  R2UR UR22, R0 ;  /* 0x00000000001672ca */ /* 0x004fe200000e0000 */
[----:B-1----:R-:W-:-:S14]  /*00a0*/  BRA.U UP0, `(.L_x_0) ;  /* 0x0000000100307547 */ /* 0x002fdc000b800000 */
[----:B------:R-:W1:Y:S02]  /*00b0*/  LDCU.64 UR4, c[0x0][0x888] ;  /* 0x00011100ff0477ac */ /* 0x000e640008000a00 */
[----:B-1----:R-:W-:-:S04]  /*00c0*/  UISETP.NE.U32.AND UP0, UPT, UR4, URZ, UPT ;  /* 0x000000ff0400728c */ /* 0x002fc8000bf05070 */
[----:B------:R-:W-:-:S09]  /*00d0*/  UISETP.NE.AND.EX UP0, UPT, UR5, URZ, UPT, UP0 ;  /* 0x000000ff0500728c */ /* 0x000fd2000bf05300 */
[----:B------:R-:W-:Y:S05]  /*00e0*/  BRA.U !UP0, `(.L_x_1) ;  /* 0x0000000108147547 */ /* 0x000fea000b800000 */
[----:B------:R-:W1:Y:S01]  /*00f0*/  LDC.64 R26, c[0x0][0x888] ;  /* 0x00022200ff1a7b82 */ /* 0x000e620000000a00 */
[----:B------:R-:W1:Y:S02]  /*0100*/  LDCU.64 UR4, c[0x0][0x358] ;  /* 0x00006b00ff0477ac */ /* 0x000e640008000a00 */
[----:B-1----:R1:W5:Y:S01]  /*0110*/  LDG.E R26, desc[UR4][R26.64] ;  /* 0x000000041a1a7981 */ /* 0x002362000c1e1900 */
[----:B------:R-:W-:Y:S01]  /*0120*/  HFMA2 R53, -RZ, RZ, 0, 5.9604644775390625e-08 ;  /* 0x00000001ff357431 */ /* 0x000fe200000001ff */
[----:B------:R-:W-:Y:S05]  /*0130*/  BRA `(.L_x_0) ;  /* 0x00000000000c7947 */ /* 0x000fea0003800000 */
.L_x_1:
[----:B------:R-:W1:Y:S01]  /*0140*/  LDCU UR4, c[0x0][0x880] ;  /* 0x00011000ff0477ac */ /* 0x000e620008000800 */
[----:B------:R-:W-:Y:S01]  /*0150*/  HFMA2 R53, -RZ, RZ, 0, 5.9604644775390625e-08 ;  /* 0x00000001ff357431 */ /* 0x000fe200000001ff */
[----:B-1----:R-:W-:-:S07]  /*0160*/  MOV R26, UR4 ;  /* 0x00000004001a7c02 */ /* 0x002fce0008000f00 */
.L_x_0:
[----:B------:R-:W2:Y:S02]  /*0170*/  LDCU.64 UR4, c[0x0][0x8b0] ;  /* 0x00011600ff0477ac */ /* 0x000ea40008000a00 */
[----:B--2---:R-:W-:-:S04]  /*0180*/  UISETP.NE.U32.AND UP0, UPT, UR4, URZ, UPT ;  /* 0x000000ff0400728c */ /* 0x004fc8000bf05070 */
[----:B------:R-:W-:-:S09]  /*0190*/  UISETP.NE.AND.EX UP0, UPT, UR5, URZ, UPT, UP0 ;  /* 0x000000ff0500728c */ /* 0x000fd2000bf05300 */
[----:B------:R-:W-:Y:S05]  /*01a0*/  BRA.U UP0, `(.L_x_2) ;  /* 0x0000000100287547 */ /* 0x000fea000b800000 */
[----:B------:R-:W2:Y:S02]  /*01b0*/  LDCU.64 UR4, c[0x0][0x8a8] ;  /* 0x00011500ff0477ac */ /* 0x000ea40008000a00 */
[----:B--2---:R-:W-:-:S04]  /*01c0*/  UISETP.NE.U32.AND UP0, UPT, UR4, URZ, UPT ;  /* 0x000000ff0400728c */ /* 0x004fc8000bf05070 */
[----:B------:R-:W-:-:S09]  /*01d0*/  UISETP.NE.AND.EX UP0, UPT, UR5, URZ, UPT, UP0 ;  /* 0x000000ff0500728c */ /* 0x000fd2000bf05300 */
[----:B------:R-:W-:Y:S05]  /*01e0*/  BRA.U !UP0, `(.L_x_3) ;  /* 0x0000000108107547 */ /* 0x000fea000b800000 */
[----:B------:R-:W2:Y:S01]  /*01f0*/  LDC.64 R24, c[0x0][0x8a8] ;  /* 0x00022a00ff187b82 */ /* 0x000ea20000000a00 */
[----:B------:R-:W2:Y:S02]  /*0200*/  LDCU.64 UR4, c[0x0][0x358] ;  /* 0x00006b00ff0477ac */ /* 0x000ea40008000a00 */
[----:B--2---:R2:W5:Y:S01]  /*0210*/  LDG.E R24, desc[UR4][R24.64] ;  /* 0x0000000418187981 */ /* 0x004562000c1e1900 */
[----:B------:R-:W-:Y:S05]  /*0220*/  BRA `(.L_x_2) ;  /* 0x0000000000087947 */ /* 0x000fea0003800000 */
.L_x_3:
[----:B------:R-:W2:Y:S02]  /*0230*/  LDCU UR4, c[0x0][0x8a0] ;  /* 0x00011400ff0477ac */ /* 0x000ea40008000800 */
[----:B--2---:R-:W-:Y:S02]  /*0240*/  MOV R24, UR4 ;  /* 0x0000000400187c02 */ /* 0x004fe40008000f00 */
.L_x_2:
[----:B------:R-:W-:Y:S01]  /*0250*/  IMAD.U32 R0, RZ, RZ, UR22 ;  /* 0x00000016ff007e24 */ /* 0x000fe2000f8e00ff */
[----:B------:R-:W-:Y:S04]  /*0260*/  BSSY.RECONVERGENT B0, `(.L_x_4) ;  /* 0x000000c000007945 */ /* 0x000fe80003800200 */
[C---:B------:R-:W-:Y:S02]  /*0270*/  ISETP.NE.OR P1, PT, R0.reuse, 0x1, !P4 ;  /* 0x000000010000780c */ /* 0x040fe40006725670 */
[----:B------:R-:W-:-:S11]  /*0280*/  ISETP.NE.OR P0, PT, R0, 0x3, !P4 ;  /* 0x000000030000780c */ /* 0x000fd60006705670 */
[----:B------:R-:W-:Y:S05]  /*0290*/  @P1 BRA `(.L_x_5) ;  /* 0x0000000000201947 */ /* 0x000fea0003800000 */
[----:B------:R-:W3:Y:S02]  /*02a0*/  LDCU.64 UR4, c[0x0][0x348] ;  /* 0x00006900ff0477ac */ /* 0x000ee40008000a00 */
[----:B---3--:R-:W-:Y:S02]  /*02b0*/  UIADD3 UR6, UP1, UPT, UR4, 0x80, URZ ;  /* 0x0000008004067890 */ /* 0x008fe4000ff3e0ff */
[----:B------:R-:W-:Y:S02]  /*02c0*/  UIADD3 UR4, UP0, UPT, UR4, 0x180, URZ ;  /* 0x0000018004047890 */ /* 0x000fe4000ff1e0ff */
[----:B------:R-:W-:Y:S02]  /*02d0*/  UIADD3.X UR7, UPT, UPT, URZ, UR5, URZ, UP1, !UPT ;  /* 0x00000005ff077290 */ /* 0x000fe40008ffe4ff */
[----:B------:R-:W-:-:S07]  /*02e0*/  UIADD3.X UR5, UPT, UPT, URZ, UR5, URZ, UP0, !UPT ;  /* 0x00000005ff057290 */ /* 0x000fce00087fe4ff */
[----:B------:R3:W-:Y:S02]  /*02f0*/  UTMACCTL.PF [UR6] ;  /* 0x00000000060079b9 */ /* 0x0007e40008040000 */
[----:B------:R3:W-:Y:S02]  /*0300*/  UTMACCTL.PF [UR4] ;  /* 0x00000000040079b9 */ /* 0x0007e40008040000 */
[----:B---3--:R-:W-:Y:S01]  /*0310*/  NOP ;  /* 0x0000000000007918 */ /* 0x008fe20000000000 */
.L_x_5:
[----:B------:R-:W-:Y:S05]  /*0320*/  BSYNC.RECONVERGENT B0 ;  /* 0x0000000000007941 */ /* 0x000fea0003800200 */
.L_x_4:
[----:B------:R-:W-:Y:S04]  /*0330*/  BSSY.RECONVERGENT B0, `(.L_x_6) ;  /* 0x000000a000007945 */ /* 0x000fe80003800200 */
        /* <DEDUP_REMOVED lines=9> */
.L_x_7:
[----:B------:R-:W-:Y:S05]  /*03d0*/  BSYNC.RECONVERGENT B0 ;  /* 0x0000000000007941 */ /* 0x000fea0003800200 */
.L_x_6:
[----:B------:R-:W3:Y:S01]  /*03e0*/  LDCU.64 UR4, c[0x0][0x888] ;  /* 0x00011100ff0477ac */ /* 0x000ee20008000a00 */
[----:B------:R-:W-:Y:S02]  /*03f0*/  UISETP.EQ.U32.AND UP1, UPT, UR8, URZ, UPT ;  /* 0x000000ff0800728c */ /* 0x000fe4000bf22070 */
[----:B------:R-:W-:Y:S02]  /*0400*/  UPLOP3.LUT UP3, UPT, UPT, UPT, UPT, 0x80, 0x8 ;  /* 0x000000000008789c */ /* 0x000fe40003f6f070 */
[----:B---3--:R-:W-:-:S04]  /*0410*/  UISETP.NE.U32.AND UP0, UPT, UR4, URZ, UPT ;  /* 0x000000ff0400728c */ /* 0x008fc8000bf05070 */
[----:B------:R-:W-:-:S04]  /*0420*/  UISETP.NE.AND.EX UP0, UPT, UR5, URZ, UPT, UP0 ;  /* 0x000000ff0500728c */ /* 0x000fc8000bf05300 */
[----:B------:R-:W-:-:S04]  /*0430*/  UISETP.EQ.OR.EX UP2, UPT, UR9, URZ, !UP0, UP1 ;  /* 0x000000ff0900728c */ /* 0x000fc8000c742710 */
[----:B------:R-:W-:-:S06]  /*0440*/  UP2UR UR4, UPR, URZ, 0x4 ;  /* 0x00000004ff047883 */ /* 0x000fcc0008000000 */
[----:B------:R-:W-:Y:S01]  /*0450*/  MOV R57, UR4 ;  /* 0x0000000400397c02 */ /* 0x000fe20008000f00 */
[----:B------:R-:W-:Y:S06]  /*0460*/  BRA.U !UP2, `(.L_x_8) ;  /* 0x000000010a207547 */ /* 0x000fec000b800000 */
[----:B------:R-:W-:Y:S01]  /*0470*/  UISETP.NE.U32.AND UP1, UPT, UR8, URZ, UPT ;  /* 0x000000ff0800728c */ /* 0x000fe2000bf25070 */
[----:B-----5:R-:W-:Y:S01]  /*0480*/  FSETP.NEU.AND P0, PT, R26, RZ, PT ;  /* 0x000000ff1a00720b */ /* 0x020fe20003f0d000 */
[----:B------:R-:W-:Y:S02]  /*0490*/  USEL UR4, URZ, 0xffffffff, UP0 ;  /* 0xffffffffff047887 */ /* 0x000fe40008000000 */
[----:B------:R-:W-:-:S10]  /*04a0*/  UISETP.NE.AND.EX UP1, UPT, UR9, URZ, UPT, UP1 ;  /* 0x000000ff0900728c */ /* 0x000fd4000bf25310 */
[----:B------:R-:W-:Y:S01]  /*04b0*/  VOTEU.ANY UP0, P0 ;  /* 0x0000000000ff7886 */ /* 0x000fe20000000100 */
[----:B------:R-:W-:-:S04]  /*04c0*/  @!UP1 USEL UR4, URZ, 0xffffffff, UP0 ;  /* 0xffffffffff049887 */ /* 0x000fc80008000000 */
[----:B------:R-:W-:-:S04]  /*04d0*/  ULOP3.LUT UR4, UR4, 0x1, URZ, 0xc0, !UPT ;  /* 0x0000000104047892 */ /* 0x000fc8000f8ec0ff */
[----:B------:R-:W-:-:S11]  /*04e0*/  UISETP.NE.U32.AND UP3, UPT, UR4, 0x1, UPT ;  /* 0x000000010400788c */ /* 0x000fd6000bf65070 */
.L_x_8:
[----:B------:R-:W3:Y:S01]  /*04f0*/  SHFL.IDX PT, R2, R54, RZ, 0x1f ;  /* 0x00001fff36027589 */ /* 0x000ee200000e0000 */
[----:B------:R-:W-:-:S04]  /*0500*/  UISETP.NE.AND UP0, UPT, UR22, 0x2, UPT ;  /* 0x000000021600788c */ /* 0x000fc8000bf05270 */
[----:B------:R-:W-:Y:S01]  /*0510*/  USEL UR38, URZ, 0x1, UP0 ;  /* 0x00000001ff267887 */ /* 0x000fe20008000000 */
[----:B---3--:R-:W-:-:S13]  /*0520*/  ISETP.NE.AND P0, PT, R2, RZ, PT ;  /* 0x000000ff0200720c */ /* 0x008fda0003f05270 */
[----:B------:R-:W-:Y:S05]  /*0530*/  @P0 BRA `(.L_x_9) ;  /* 0x0000000000500947 */ /* 0x000fea0003800000 */
[----:B------:R-:W3:Y:S01]  /*0540*/  S2UR UR4, SR_CgaCtaId ;  /* 0x00000000000479c3 */ /* 0x000ee20000008800 */
[----:B------:R-:W-:Y:S01]  /*0550*/  UMOV UR5, 0x400 ;  /* 0x0000040000057882 */ /* 0x000fe20000000000 */
[----:B------:R-:W-:Y:S01]  /*0560*/  UMOV UR8, 0x1 ;  /* 0x0000000100087882 */ /* 0x000fe20000000000 */
[----:B------:R-:W-:Y:S01]  /*0570*/  UMOV UR6, 0x4 ;  /* 0x0000000400067882 */ /* 0x000fe20000000000 */
[----:B------:R-:W-:-:S04]  /*0580*/  UIADD3 UR8, UPT, UPT, -UR8, 0x100000, URZ ;  /* 0x0010000008087890 */ /* 0x000fc8000fffe1ff */
[----:B------:R-:W-:Y:S02]  /*0590*/  USHF.L.U32 UR9, UR8, 0xb, URZ ;  /* 0x0000000b08097899 */ /* 0x000fe400080006ff */
[----:B------:R-:W-:Y:S02]  /*05a0*/  USHF.L.U32 UR8, UR8, 0x1, URZ ;  /* 0x0000000108087899 */ /* 0x000fe400080006ff */
[----:B------:R-:W-:-:S04]  /*05b0*/  UIADD3 UR6, UPT, UPT, -UR6, 0x100000, URZ ;  /* 0x0010000006067890 */ /* 0x000fc8000fffe1ff */
[----:B------:R-:W-:Y:S02]  /*05c0*/  USHF.L.U32 UR7, UR6, 0xb, URZ ;  /* 0x0000000b06077899 */ /* 0x000fe400080006ff */
[----:B------:R-:W-:Y:S01]  /*05d0*/  USHF.L.U32 UR6, UR6, 0x1, URZ ;  /* 0x0000000106067899 */ /* 0x000fe200080006ff */
[----:B------:R-:W-:Y:S01]  /*05e0*/  ELECT P0, URZ, PT ;  /* 0x0000000000ff782f */ /* 0x000fe20003800000 */
[----:B---3--:R-:W-:Y:S01]  /*05f0*/  ULEA UR4, UR4, UR5, 0x18 ;  /* 0x0000000504047291 */ /* 0x008fe2000f8ec0ff */
[----:B------:R-:W3:Y:S11]  /*0600*/  FENCE.VIEW.ASYNC.S ;  /* 0x00000000000073c6 */ /* 0x000ef60000000000 */
[----:B---3--:R3:W4:Y:S01]  /*0610*/  SYNCS.EXCH.64 URZ, [UR4], UR8 ;  /* 0x0000000804ff75b2 */ /* 0x0087220008000100 */
[----:B------:R3:W1:Y:S01]  /*0620*/  SYNCS.EXCH.64 URZ, [UR4+0x18], UR6 ;  /* 0x0000180604ff75b2 */ /* 0x0006620008000100 */
[----:B------:R3:W1:Y:S01]  /*0630*/  SYNCS.EXCH.64 URZ, [UR4+0x8], UR8 ;  /* 0x0000080804ff75b2 */ /* 0x0006620008000100 */
[----:B------:R3:W1:Y:S01]  /*0640*/  SYNCS.EXCH.64 URZ, [UR4+0x20], UR6 ;  /* 0x0000200604ff75b2 */ /* 0x0006620008000100 */
[----:B------:R3:W1:Y:S01]  /*0650*/  SYNCS.EXCH.64 URZ, [UR4+0x10], UR8 ;  /* 0x0000100804ff75b2 */ /* 0x0006620008000100 */
[----:B------:R3:W1:Y:S01]  /*0660*/  SYNCS.EXCH.64 URZ, [UR4+0x28], UR6 ;  /* 0x0000280604ff75b2 */ /* 0x0006620008000100 */
[----:B------:R-:W-:Y:S01]  /*0670*/  NOP ;  /* 0x0000000000007918 */ /* 0x000fe20000000000 */
.L_x_9:
[----:B------:R-:W2:Y:S01]  /*0680*/  SHFL.IDX PT, R2, R54, RZ, 0x1f ;  /* 0x00001fff36027589 */ /* 0x000ea200000e0000 */
[----:B------:R-:W-:Y:S01]  /*0690*/  NOP ;  /* 0x0000000000007918 */ /* 0x000fe20000000000 */
[----:B--2---:R-:W-:-:S13]  /*06a0*/  ISETP.NE.AND P0, PT, R2, 0x1, PT ;  /* 0x000000010200780c */ /* 0x004fda0003f05270 */
[----:B------:R-:W-:Y:S05]  /*06b0*/  @P0 BRA `(.L_x_10) ;  /* 0x0000000000500947 */ /* 0x000fea0003800000 */
[----:B---3--:R-:W2:Y:S01]  /*06c0*/  S2UR UR4, SR_CgaCtaId ;  /* 0x00000000000479c3 */ /* 0x008ea20000008800 */
        /* <DEDUP_REMOVED lines=10> */
[----:B--2---:R-:W-:Y:S01]  /*0770*/  ULEA UR4, UR4, UR5, 0x18 ;  /* 0x0000000504047291 */ /* 0x004fe2000f8ec0ff */
[----:B------:R-:W2:Y:S11]  /*0780*/  FENCE.VIEW.ASYNC.S ;  /* 0x00000000000073c6 */ /* 0x000eb60000000000 */
[----:B--2---:R2:W3:Y:S01]  /*0790*/  SYNCS.EXCH.64 URZ, [UR4+0x30], UR8 ;  /* 0x0000300804ff75b2 */ /* 0x0044e20008000100 */
[----:B------:R2:W1:Y:S01]  /*07a0*/  SYNCS.EXCH.64 URZ, [UR4+0x48], UR6 ;  /* 0x0000480604ff75b2 */ /* 0x0004620008000100 */
[----:B------:R2:W1:Y:S01]  /*07b0*/  SYNCS.EXCH.64 URZ, [UR4+0x38], UR8 ;  /* 0x0000380804ff75b2 */ /* 0x0004620008000100 */
[----:B------:R2:W1:Y:S01]  /*07c0*/  SYNCS.EXCH.64 URZ, [UR4+0x50], UR6 ;  /* 0x0000500604ff75b2 */ /* 0x0004620008000100 */
[----:B------:R2:W1:Y:S01]  /*07d0*/  SYNCS.EXCH.64 URZ, [UR4+0x40], UR8 ;  /* 0x0000400804ff75b2 */ /* 0x0004620008000100 */
[----:B------:R2:W1:Y:S01]  /*07e0*/  SYNCS.EXCH.64 URZ, [UR4+0x58], UR6 ;  /* 0x0000580604ff75b2 */ /* 0x0004620008000100 */
[----:B------:R-:W-:Y:S01]  /*07f0*/  NOP ;  /* 0x0000000000007918 */ /* 0x000fe20000000000 */
.L_x_10:
[----:B------:R-:W4:Y:S01]  /*0800*/  SHFL.IDX PT, R2, R54, RZ, 0x1f ;  /* 0x00001fff36027589 */ /* 0x000f2200000e0000 */
[----:B------:R-:W-:Y:S01]  /*0810*/  NOP ;  /* 0x0000000000007918 */ /* 0x000fe20000000000 */
[----:B----4-:R-:W-:-:S13]  /*0820*/  ISETP.NE.AND P0, PT, R2, 0x3, PT ;  /* 0x000000030200780c */ /* 0x010fda0003f05270 */
[----:B------:R-:W-:Y:S05]  /*0830*/  @P0 BRA `(.L_x_11) ;  /* 0x0000000000300947 */ /* 0x000fea0003800000 */
[----:B--23--:R-:W2:Y:S01]  /*0840*/  S2UR UR6, SR_CgaCtaId ;  /* 0x00000000000679c3 */ /* 0x00cea20000008800 */
[----:B------:R-:W-:Y:S01]  /*0850*/  UMOV UR4, 0x400 ;  /* 0x0000040000047882 */ /* 0x000fe20000000000 */
[----:B------:R-:W-:Y:S01]  /*0860*/  UMOV UR5, 0x20 ;  /* 0x0000002000057882 */ /* 0x000fe20000000000 */
[----:B------:R-:W-:Y:S01]  /*0870*/  ELECT P0, URZ, PT ;  /* 0x0000000000ff782f */ /* 0x000fe20003800000 */
[----:B--2---:R-:W-:Y:S02]  /*0880*/  ULEA UR6, UR6, UR4, 0x18 ;  /* 0x0000000406067291 */ /* 0x004fe4000f8ec0ff */
[----:B------:R-:W-:-:S04]  /*0890*/  UIADD3 UR4, UPT, UPT, -UR5, 0x100000, URZ ;  /* 0x0010000005047890 */ /* 0x000fc8000fffe1ff */
[----:B------:R-:W-:Y:S02]  /*08a0*/  USHF.L.U32 UR5, UR4, 0xb, URZ ;  /* 0x0000000b04057899 */ /* 0x000fe400080006ff */
[----:B------:R-:W-:Y:S01]  /*08b0*/  USHF.L.U32 UR4, UR4, 0x1, URZ ;  /* 0x0000000104047899 */ /* 0x000fe200080006ff */
[----:B------:R-:W2:Y:S11]  /*08c0*/  FENCE.VIEW.ASYNC.S ;  /* 0x00000000000073c6 */ /* 0x000eb60000000000 */
[----:B--2---:R4:W2:Y:S01]  /*08d0*/  SYNCS.EXCH.64 URZ, [UR6+0x60], UR4 ;  /* 0x0000600406ff75b2 */ /* 0x0048a20008000100 */
[----:B------:R4:W3:Y:S02]  /*08e0*/  SYNCS.EXCH.64 URZ, [UR6+0x68], UR4 ;  /* 0x0000680406ff75b2 */ /* 0x0008e40008000100 */
[----:B----4-:R-:W-:Y:S01]  /*08f0*/  NOP ;  /* 0x0000000000007918 */ /* 0x010fe20000000000 */
.L_x_11:
[----:B------:R-:W4:Y:S01]  /*0900*/  SHFL.IDX PT, R2, R54, RZ, 0x1f ;  /* 0x00001fff36027589 */ /* 0x000f2200000e0000 */
[----:B------:R-:W-:Y:S01]  /*0910*/  NOP ;  /* 0x0000000000007918 */ /* 0x000fe20000000000 */
[----:B----4-:R-:W-:-:S13]  /*0920*/  ISETP.NE.AND P0, PT, R2, 0x4, PT ;  /* 0x000000040200780c */ /* 0x010fda0003f05270 */
[----:B------:R-:W-:Y:S05]  /*0930*/  @P0 BRA `(.L_x_12) ;  /* 0x00000000004c0947 */ /* 0x000fea0003800000 */
[----:B--23--:R-:W2:Y:S01]  /*0940*/  S2UR UR6, SR_CgaCtaId ;  /* 0x00000000000679c3 */ /* 0x00cea20000008800 */
[----:B------:R-:W-:Y:S01]  /*0950*/  UMOV UR4, 0x3a0 ;  /* 0x000003a000047882 */ /* 0x000fe20000000000 */
[----:B------:R-:W-:Y:S01]  /*0960*/  UMOV UR5, 0x400 ;  /* 0x0000040000057882 */ /* 0x000fe20000000000 */
[----:B------:R-:W-:Y:S01]  /*0970*/  USEL UR4, UR4, 0x320, UP3 ;  /* 0x0000032004047887 */ /* 0x000fe20009800000 */
[----:B------:R-:W-:Y:S01]  /*0980*/  UMOV UR8, 0x1 ;  /* 0x0000000100087882 */ /* 0x000fe20000000000 */
[----:B------:R-:W-:Y:S01]  /*0990*/  ELECT P0, URZ, PT ;  /* 0x0000000000ff782f */ /* 0x000fe20003800000 */
[----:B------:R-:W-:-:S04]  /*09a0*/  UIADD3 UR8, UPT, UPT, -UR8, 0x100000, URZ ;  /* 0x0010000008087890 */ /* 0x000fc8000fffe1ff */
[----:B------:R-:W-:Y:S02]  /*09b0*/  USHF.L.U32 UR9, UR8, 0xb, URZ ;  /* 0x0000000b08097899 */ /* 0x000fe400080006ff */
[----:B------:R-:W-:Y:S02]  /*09c0*/  USHF.L.U32 UR8, UR8, 0x1, URZ ;  /* 0x0000000108087899 */ /* 0x000fe400080006ff */
[----:B--2---:R-:W-:Y:S02]  /*09d0*/  ULEA UR6, UR6, UR5, 0x18 ;  /* 0x0000000506067291 */ /* 0x004fe4000f8ec0ff */
[----:B------:R-:W-:-:S04]  /*09e0*/  UIADD3 UR4, UPT, UPT, -UR4, 0x100000, URZ ;  /* 0x0010000004047890 */ /* 0x000fc8000fffe1ff */
[----:B------:R-:W-:Y:S02]  /*09f0*/  USHF.L.U32 UR5, UR4, 0xb, URZ ;  /* 0x0000000b04057899 */ /* 0x000fe400080006ff */
[----:B------:R-:W-:Y:S01]  /*0a00*/  USHF.L.U32 UR4, UR4, 0x1, URZ ;  /* 0x0000000104047899 */ /* 0x000fe200080006ff */
[----:B------:R-:W2:Y:S03]  /*0a10*/  FENCE.VIEW.ASYNC.S ;  /* 0x00000000000073c6 */ /* 0x000ea60000000000 */
[----:B--2---:R4:W2:Y:S08]  /*0a20*/  SYNCS.EXCH.64 URZ, [UR6+0x70], UR8 ;  /* 0x0000700806ff75b2 */ /* 0x0048b00008000100 */
[----:B------:R4:W3:Y:S01]  /*0a30*/  SYNCS.EXCH.64 URZ, [UR6+0x80], UR4 ;  /* 0x0000800406ff75b2 */ /* 0x0008e20008000100 */
[----:B------:R4:W1:Y:S01]  /*0a40*/  SYNCS.EXCH.64 URZ, [UR6+0x78], UR8 ;  /* 0x0000780806ff75b2 */ /* 0x0008620008000100 */
[----:B------:R4:W1:Y:S02]  /*0a50*/  SYNCS.EXCH.64 URZ, [UR6+0x88], UR4 ;  /* 0x0000880406ff75b2 */ /* 0x0008640008000100 */
[----:B----4-:R-:W-:Y:S01]  /*0a60*/  NOP ;  /* 0x0000000000007918 */ /* 0x010fe20000000000 */
.L_x_12:
[----:B------:R-:W4:Y:S01]  /*0a70*/  SHFL.IDX PT, R2, R54, RZ, 0x1f ;  /* 0x00001fff36027589 */ /* 0x000f2200000e0000 */
[----:B------:R-:W-:Y:S01]  /*0a80*/  NOP ;  /* 0x0000000000007918 */ /* 0x000fe20000000000 */
[----:B----4-:R-:W-:-:S13]  /*0a90*/  ISETP.NE.AND P0, PT, R2, 0x5, PT ;  /* 0x000000050200780c */ /* 0x010fda0003f05270 */
[----:B------:R-:W-:Y:S05]  /*0aa0*/  @P0 BRA `(.L_x_13) ;  /* 0x0000000000580947 */ /* 0x000fea0003800000 */
[----:B--23--:R-:W2:Y:S01]  /*0ab0*/  S2UR UR4, SR_CgaCtaId ;  /* 0x00000000000479c3 */ /* 0x00cea20000008800 */
        /* <DEDUP_REMOVED lines=12> */
[----:B--2---:R4:W2:Y:S01]  /*0b80*/  SYNCS.EXCH.64 URZ, [UR4+0x90], UR8 ;  /* 0x0000900804ff75b2 */ /* 0x0048a20008000100 */
[----:B------:R4:W3:Y:S01]  /*0b90*/  SYNCS.EXCH.64 URZ, [UR4+0xb0], UR6 ;  /* 0x0000b00604ff75b2 */ /* 0x0008e20008000100 */
[----:B------:R4:W1:Y:S01]  /*0ba0*/  SYNCS.EXCH.64 URZ, [UR4+0x98], UR8 ;  /* 0x0000980804ff75b2 */ /* 0x0008620008000100 */
[----:B------:R4:W1:Y:S01]  /*0bb0*/  SYNCS.EXCH.64 URZ, [UR4+0xb8], UR6 ;  /* 0x0000b80604ff75b2 */ /* 0x0008620008000100 */
[----:B------:R4:W1:Y:S01]  /*0bc0*/  SYNCS.EXCH.64 URZ, [UR4+0xa0], UR8 ;  /* 0x0000a00804ff75b2 */ /* 0x0008620008000100 */
[----:B------:R4:W1:Y:S01]  /*0bd0*/  SYNCS.EXCH.64 URZ, [UR4+0xc0], UR6 ;  /* 0x0000c00604ff75b2 */ /* 0x0008620008000100 */
[----:B------:R4:W1:Y:S01]  /*0be0*/  SYNCS.EXCH.64 URZ, [UR4+0xa8], UR8 ;  /* 0x0000a80804ff75b2 */ /* 0x0008620008000100 */
[----:B------:R4:W1:Y:S02]  /*0bf0*/  SYNCS.EXCH.64 URZ, [UR4+0xc8], UR6 ;  /* 0x0000c80604ff75b2 */ /* 0x0008640008000100 */
[----:B----4-:R-:W-:Y:S01]  /*0c00*/  NOP ;  /* 0x0000000000007918 */ /* 0x010fe20000000000 */
.L_x_13:
[----:B------:R-:W4:Y:S01]  /*0c10*/  SHFL.IDX PT, R2, R54, RZ, 0x1f ;  /* 0x00001fff36027589 */ /* 0x000f2200000e0000 */
[----:B------:R-:W1:Y:S01]  /*0c20*/  S2UR UR54, SR_CgaCtaId ;  /* 0x00000000003679c3 */ /* 0x000e620000008800 */
[----:B------:R-:W-:Y:S01]  /*0c30*/  NOP ;  /* 0x0000000000007918 */ /* 0x000fe20000000000 */
[----:B----4-:R-:W-:-:S13]  /*0c40*/  ISETP.NE.AND P0, PT, R2, 0x3, PT ;  /* 0x000000030200780c */ /* 0x010fda0003f05270 */
[----:B-1----:R-:W-:Y:S05]  /*0c50*/  @P0 BRA `(.L_x_14) ;  /* 0x0000000000340947 */ /* 0x002fea0003800000 */
[----:B--23--:R-:W-:Y:S01]  /*0c60*/  UMOV UR4, 0x400 ;  /* 0x0000040000047882 */ /* 0x00cfe20000000000 */
[----:B------:R-:W-:Y:S01]  /*0c70*/  UMOV UR6, 0x20 ;  /* 0x0000002000067882 */ /* 0x000fe20000000000 */
[----:B------:R-:W-:Y:S02]  /*0c80*/  ULEA UR4, UR54, UR4, 0x18 ;  /* 0x0000000436047291 */ /* 0x000fe4000f8ec0ff */
[----:B------:R-:W-:-:S04]  /*0c90*/  UIADD3 UR6, UPT, UPT, -UR6, 0x100000, URZ ;  /* 0x0010000006067890 */ /* 0x000fc8000fffe1ff */
[----:B------:R-:W-:Y:S02]  /*0ca0*/  USHF.L.U32 UR7, UR6, 0xb, URZ ;  /* 0x0000000b06077899 */ /* 0x000fe400080006ff */
[----:B------:R-:W-:Y:S01]  /*0cb0*/  USHF.L.U32 UR6, UR6, 0x1, URZ ;  /* 0x0000000106067899 */ /* 0x000fe200080006ff */
[----:B------:R-:W-:Y:S01]  /*0cc0*/  ELECT P0, URZ, PT ;  /* 0x0000000000ff782f */ /* 0x000fe20003800000 */
[----:B------:R-:W1:Y:S10]  /*0cd0*/  FENCE.VIEW.ASYNC.S ;  /* 0x00000000000073c6 */ /* 0x000e740000000000 */
[----:B-1----:R1:W4:Y:S01]  /*0ce0*/  SYNCS.EXCH.64 URZ, [UR4+0xd0], UR6 ;  /* 0x0000d00604ff75b2 */ /* 0x0023220008000100 */
[----:B------:R1:W2:Y:S01]  /*0cf0*/  SYNCS.EXCH.64 URZ, [UR4+0xe0], UR6 ;  /* 0x0000e00604ff75b2 */ /* 0x0002a20008000100 */
[----:B------:R1:W3:Y:S01]  /*0d00*/  SYNCS.EXCH.64 URZ, [UR4+0xd8], UR6 ;  /* 0x0000d80604ff75b2 */ /* 0x0002e20008000100 */
[----:B------:R1:W1:Y:S01]  /*0d10*/  SYNCS.EXCH.64 URZ, [UR4+0xe8], UR6 ;  /* 0x0000e80604ff75b2 */ /* 0x0002620008000100 */
[----:B------:R-:W-:Y:S01]  /*0d20*/  NOP ;  /* 0x0000000000007918 */ /* 0x000fe20000000000 */
.L_x_14:
[----:B-123--:R-:W1:Y:S01]  /*0d30*/  LDCU UR4, c[0x0][0x36c] ;  /* 0x00006d80ff0477ac */ /* 0x00ee620008000800 */
[----:B------:R-:W-:Y:S01]  /*0d40*/  ISETP.NE.OR P4, PT, R0, 0x2, !P4 ;  /* 0x000000020000780c */ /* 0x000fe20006785670 */
[----:B------:R-:W-:Y:S01]  /*0d50*/  NOP ;  /* 0x0000000000007918 */ /* 0x000fe20000000000 */
[----:B------:R-:W-:Y:S01]  /*0d60*/  LOP3.LUT R0, R64, 0x1f, RZ, 0xc0, !PT ;  /* 0x0000001f40007812 */ /* 0x000fe200078ec0ff */
[----:B------:R-:W-:Y:S02]  /*0d70*/  UISETP.NE.AND UP4, UPT, UR22, URZ, UPT ;  /* 0x000000ff1600728c */ /* 0x000fe4000bf85270 */
[----:B-1----:R-:W-:-:S09]  /*0d80*/  UISETP.EQ.U32.AND UP5, UPT, UR4, 0x1, UPT ;  /* 0x000000010400788c */ /* 0x002fd2000bfa2070 */
[----:B------:R-:W-:Y:S05]  /*0d90*/  BRA.U !UP5, `(.L_x_15) ;  /* 0x000000010d087547 */ /* 0x000fea000b800000 */
[----:B----4-:R-:W-:Y:S01]  /*0da0*/  UCGABAR_ARV ;  /* 0x00000000000079c7 */ /* 0x010fe20008000000 */
[----:B------:R-:W-:Y:S05]  /*0db0*/  BRA `(.L_x_16) ;  /* 0x0000000000047947 */ /* 0x000fea0003800000 */
.L_x_15:
[----:B----4-:R-:W-:Y:S01]  /*0dc0*/  NOP ;  /* 0x0000000000007918 */ /* 0x010fe20000000000 */
.L_x_16:
[----:B------:R-:W1:Y:S01]  /*0dd0*/  S2UR UR7, SR_CTAID.X ;  /* 0x00000000000779c3 */ /* 0x000e620000002500 */
[----:B------:R-:W-:-:S05]  /*0de0*/  CS2R.32 R56, SR_CgaSize ;  /* 0x0000000000387805 */ /* 0x000fca0000008a00 */
[----:B------:R-:W-:-:S05]  /*0df0*/  IMAD R56, R56, -0xa0, RZ ;  /* 0xffffff6038387824 */ /* 0x000fca00078e02ff */
[----:B------:R-:W-:-:S14]  /*0e00*/  R2UR UR5, R56 ;  /* 0x00000000380572ca */ /* 0x000fdc00000e0000 */
[----:B------:R-:W2:Y:S01]  /*0e10*/  LDCU UR5, c[0x0][UR5+0x2b0] ;  /* 0x00005600050577ac */ /* 0x000ea20008000800 */
[----:B------:R-:W-:-:S05]  /*0e20*/  CS2R.32 R56, SR_CgaSize ;  /* 0x0000000000387805 */ /* 0x000fca0000008a00 */
[----:B------:R-:W-:-:S05]  /*0e30*/  IMAD R56, R56, -0xa0, RZ ;  /* 0xffffff6038387824 */ /* 0x000fca00078e02ff */
[----:B------:R-:W-:-:S14]  /*0e40*/  R2UR UR4, R56 ;  /* 0x00000000380472ca */ /* 0x000fdc00000e0000 */
[----:B------:R-:W3:Y:S01]  /*0e50*/  LDCU UR4, c[0x0][UR4+0x2b4] ;  /* 0x00005680040477ac */ /* 0x000ee20008000800 */
[----:B------:R-:W4:Y:S01]  /*0e60*/  S2UR UR8, SR_CTAID.Y ;  /* 0x00000000000879c3 */ /* 0x000f220000002600 */
[----:B------:R-:W-:-:S05]  /*0e70*/  CS2R.32 R56, SR_CgaSize ;  /* 0x0000000000387805 */ /* 0x000fca0000008a00 */
[----:B------:R-:W-:-:S05]  /*0e80*/  IMAD R56, R56, -0xa0, RZ ;  /* 0xffffff6038387824 */ /* 0x000fca00078e02ff */
[----:B------:R-:W-:-:S14]  /*0e90*/  R2UR UR9, R56 ;  /* 0x00000000380972ca */ /* 0x000fdc00000e0000 */
[----:B------:R-:W3:Y:S01]  /*0ea0*/  LDCU UR9, c[0x0][UR9+0x2a0] ;  /* 0x00005400090977ac */ /* 0x000ee20008000800 */
[----:B------:R-:W-:-:S05]  /*0eb0*/  CS2R.32 R56, SR_CgaSize ;  /* 0x0000000000387805 */ /* 0x000fca0000008a00 */
[----:B------:R-:W-:-:S05]  /*0ec0*/  IMAD R56, R56, -0xa0, RZ ;  /* 0xffffff6038387824 */ /* 0x000fca00078e02ff */
[----:B------:R-:W-:-:S14]  /*0ed0*/  R2UR UR10, R56 ;  /* 0x00000000380a72ca */ /* 0x000fdc00000e0000 */
[----:B------:R-:W3:Y:S01]  /*0ee0*/  LDCU UR10, c[0x0][UR10+0x2a4] ;  /* 0x000054800a0a77ac */ /* 0x000ee20008000800 */
[----:B------:R-:W3:Y:S01]  /*0ef0*/  S2UR UR60, SR_CTAID.Z ;  /* 0x00000000003c79c3 */ /* 0x000ee20000002700 */
[----:B------:R-:W3:Y:S01]  /*0f00*/  LDCU UR23, c[0x0][0xb24] ;  /* 0x00016480ff1777ac */ /* 0x000ee20008000800 */
[----:B------:R-:W3:Y:S01]  /*0f10*/  LDCU UR39, c[0x0][0xb24] ;  /* 0x00016480ff2777ac */ /* 0x000ee20008000800 */
[----:B-1----:R-:W-:Y:S01]  /*0f20*/  I2FP.F32.U32 R3, UR7 ;  /* 0x0000000700037c45 */ /* 0x002fe20008201000 */
[----:B------:R-:W1:Y:S04]  /*0f30*/  LDCU UR26, c[0x0][0xb30] ;  /* 0x00016600ff1a77ac */ /* 0x000e680008000800 */
[----:B--2---:R-:W-:Y:S01]  /*0f40*/  FMUL R3, R3, UR5 ;  /* 0x0000000503037c20 */ /* 0x004fe20008400000 */
[----:B------:R-:W-:Y:S01]  /*0f50*/  USHF.L.U32 UR37, UR54, 0x9, URZ ;  /* 0x0000000936257899 */ /* 0x000fe200080006ff */
[----:B----4-:R-:W-:Y:S01]  /*0f60*/  I2FP.F32.U32 R2, UR8 ;  /* 0x0000000800027c45 */ /* 0x010fe20008201000 */
[----:B------:R-:W-:Y:S01]  /*0f70*/  UMOV UR25, UR7 ;  /* 0x0000000700197c82 */ /* 0x000fe20008000000 */
[----:B------:R-:W-:-:S02]  /*0f80*/  UMOV UR27, UR8 ;  /* 0x00000008001b7c82 */ /* 0x000fc40008000000 */
[----:B------:R-:W2:Y:S01]  /*0f90*/  F2I.U32.TRUNC.NTZ R3, R3 ;  /* 0x0000000300037305 */ /* 0x000ea2000020f000 */
[----:B---3--:R-:W-:Y:S01]  /*0fa0*/  UISETP.GE.AND UP2, UPT, UR23, 0x1, UPT ;  /* 0x000000011700788c */ /* 0x008fe2000bf46270 */
[----:B------:R-:W-:-:S06]  /*0fb0*/  FMUL R2, R2, UR4 ;  /* 0x0000000402027c20 */ /* 0x000fcc0008400000 */
[----:B------:R-:W3:Y:S01]  /*0fc0*/  F2I.U32.TRUNC.NTZ R2, R2 ;  /* 0x0000000200027305 */ /* 0x000ee2000020f000 */
[----:B--2---:R-:W-:Y:S02]  /*0fd0*/  R2UR UR4, R3 ;  /* 0x00000000030472ca */ /* 0x004fe400000e0000 */
[----:B---3--:R-:W-:Y:S02]  /*0fe0*/  R2UR UR6, R2 ;  /* 0x00000000020672ca */ /* 0x008fe400000e0000 */
[----:B------:R-:W-:-:S09]  /*0ff0*/  PRMT R2, RZ, 0x7610, R2 ;  /* 0x00007610ff027816 */ /* 0x000fd20000000002 */
[----:B------:R-:W-:-:S04]  /*1000*/  UIADD3 UR5, UPT, UPT, -UR4, URZ, URZ ;  /* 0x000000ff04057290 */ /* 0x000fc8000fffe1ff */
[----:B------:R-:W-:Y:S02]  /*1010*/  UIMAD UR5, UR9, UR5, UR7 ;  /* 0x00000005090572a4 */ /* 0x000fe4000f8e0207 */
[----:B------:R-:W-:-:S04]  /*1020*/  UIADD3 UR4, UPT, UPT, -UR6, URZ, URZ ;  /* 0x000000ff06047290 */ /* 0x000fc8000fffe1ff */
[----:B------:R-:W-:Y:S01]  /*1030*/  IMAD.U32 R56, RZ, RZ, UR5 ;  /* 0x00000005ff387e24 */ /* 0x000fe2000f8e00ff */
[----:B------:R-:W-:-:S06]  /*1040*/  UIMAD UR4, UR10, UR4, UR8 ;  /* 0x000000040a0472a4 */ /* 0x000fcc000f8e0208 */
[----:B------:R-:W-:Y:S01]  /*1050*/  IMAD.U32 R55, RZ, RZ, UR4 ;  /* 0x00000004ff377e24 */ /* 0x000fe2000f8e00ff */
[----:B-1----:R-:W-:Y:S06]  /*1060*/  BRA.U UP4, `(.L_x_17) ;  /* 0x0000000104487547 */ /* 0x002fec000b800000 */
[----:B------:R-:W-:Y:S02]  /*1070*/  R2UR UR4, R55 ;  /* 0x00000000370472ca */ /* 0x000fe400000e0000 */
[----:B------:R-:W-:-:S11]  /*1080*/  R2UR UR6, R56 ;  /* 0x00000000380672ca */ /* 0x000fd600000e0000 */
[----:B------:R-:W-:Y:S02]  /*1090*/  UISETP.NE.AND UP0, UPT, UR4, URZ, UPT ;  /* 0x000000ff0400728c */ /* 0x000fe4000bf05270 */
[----:B------:R-:W-:Y:S02]  /*10a0*/  UISETP.NE.AND UP1, UPT, UR4, 0x1, UPT ;  /* 0x000000010400788c */ /* 0x000fe4000bf25270 */
[----:B------:R-:W-:Y:S02]  /*10b0*/  UISETP.EQ.OR UP0, UPT, UR6, URZ, !UP0 ;  /* 0x000000ff0600728c */ /* 0x000fe4000c702670 */
[----:B------:R-:W-:Y:S02]  /*10c0*/  USEL UR5, URZ, 0x2, UP1 ;  /* 0x00000002ff057887 */ /* 0x000fe40008800000 */
[----:B------:R-:W-:Y:S02]  /*10d0*/  USEL UR8, URZ, 0x1, !UP0 ;  /* 0x00000001ff087887 */ /* 0x000fe4000c000000 */
[----:B------:R-:W-:-:S02]  /*10e0*/  UISETP.NE.AND UP0, UPT, UR4, 0x2, UPT ;  /* 0x000000020400788c */ /* 0x000fc4000bf05270 */
[----:B------:R-:W-:Y:S02]  /*10f0*/  UISETP.NE.AND UP1, UPT, UR4, 0x3, UPT ;  /* 0x000000030400788c */ /* 0x000fe4000bf25270 */
[----:B------:R-:W-:Y:S02]  /*1100*/  USEL UR4, URZ, 0x4, UP0 ;  /* 0x00000004ff047887 */ /* 0x000fe40008000000 */
[----:B------:R-:W-:Y:S02]  /*1110*/  UISETP.NE.AND UP0, UPT, UR6, URZ, UPT ;  /* 0x000000ff0600728c */ /* 0x000fe4000bf05270 */
[----:B------:R-:W-:Y:S02]  /*1120*/  USEL UR6, URZ, 0x8, UP1 ;  /* 0x00000008ff067887 */ /* 0x000fe40008800000 */
[----:B------:R-:W-:Y:S02]  /*1130*/  USEL UR7, UR5, 0x2, UP0 ;  /* 0x0000000205077887 */ /* 0x000fe40008000000 */
[----:B------:R-:W-:-:S02]  /*1140*/  USEL UR4, UR4, 0x4, UP0 ;  /* 0x0000000404047887 */ /* 0x000fc40008000000 */
[----:B------:R-:W-:Y:S02]  /*1150*/  USEL UR5, UR6, 0x8, UP0 ;  /* 0x0000000806057887 */ /* 0x000fe40008000000 */
[----:B------:R-:W-:-:S04]  /*1160*/  UIADD3 UR4, UPT, UPT, UR4, UR7, UR8 ;  /* 0x0000000704047290 */ /* 0x000fc8000fffe008 */
[----:B------:R-:W-:-:S06]  /*1170*/  UIADD3 UR4, UPT, UPT, UR4, UR5, URZ ;  /* 0x0000000504047290 */ /* 0x000fcc000fffe0ff */
[----:B------:R-:W-:Y:S02]  /*1180*/  IMAD.U32 R2, RZ, RZ, UR4 ;  /* 0x00000004ff027e24 */ /* 0x000fe4000f8e00ff */
.L_x_17:
[----:B------:R-:W-:Y:S05]  /*1190*/  BRA.U !UP2, `(.L_x_18) ;  /* 0x000000010ad47547 */ /* 0x000fea000b800000 */
[----:B------:R-:W1:Y:S01]  /*11a0*/  LDCU.128 UR12, c[0x0][0xb10] ;  /* 0x00016200ff0c77ac */ /* 0x000e620008000c00 */
[----:B------:R-:W2:Y:S01]  /*11b0*/  LDCU UR6, c[0x0][0x370] ;  /* 0x00006e00ff0677ac */ /* 0x000ea20008000800 */
[----:B------:R-:W3:Y:S01]  /*11c0*/  LDCU UR5, c[0x0][0x374] ;  /* 0x00006e80ff0577ac */ /* 0x000ee20008000800 */
[----:B------:R-:W4:Y:S01]  /*11d0*/  LDCU UR24, c[0x0][0xb0c] ;  /* 0x00016180ff1877ac */ /* 0x000f220008000800 */
[----:B------:R-:W4:Y:S01]  /*11e0*/  LDCU UR4, c[0x0][0xb20] ;  /* 0x00016400ff0477ac */ /* 0x000f220008000800 */
[----:B------:R-:W4:Y:S01]  /*11f0*/  LDCU.64 UR8, c[0x0][0xb28] ;  /* 0x00016500ff0877ac */ /* 0x000f220008000a00 */
[----:B-1----:R-:W-:Y:S02]  /*1200*/  UISETP.NE.AND UP0, UPT, UR14, 0x1, UPT ;  /* 0x000000010e00788c */ /* 0x002fe4000bf05270 */
[----:B---3--:R-:W-:Y:S02]  /*1210*/  UIMAD.WIDE.U32 UR10, UR5, UR15, URZ ;  /* 0x0000000f050a72a5 */ /* 0x008fe4000f8e00ff */
[----:B--2---:R-:W-:-:S02]  /*1220*/  UIMAD.WIDE.U32 UR18, UR6, UR12, URZ ;  /* 0x0000000c061272a5 */ /* 0x004fc4000f8e00ff */
[----:B----4-:R-:W-:Y:S02]  /*1230*/  UISETP.NE.AND UP1, UPT, UR24, 0x1, UPT ;  /* 0x000000011800788c */ /* 0x010fe4000bf25270 */
[----:B------:R-:W-:Y:S01]  /*1240*/  UISETP.NE.AND UP2, UPT, UR23, 0x1, UPT ;  /* 0x000000011700788c */ /* 0x000fe2000bf45270 */
[----:B------:R-:W-:Y:S02]  /*1250*/  UMOV UR10, UR11 ;  /* 0x0000000b000a7c82 */ /* 0x000fe40008000000 */
[----:B------:R-:W-:Y:S01]  /*1260*/  UMOV UR18, UR19 ;  /* 0x0000001300127c82 */ /* 0x000fe20008000000 */
[----:B------:R-:W-:Y:S02]  /*1270*/  @UP0 USHF.R.U32.HI UR5, URZ, UR4, UR10 ;  /* 0x00000004ff050299 */ /* 0x000fe4000801160a */
[----:B------:R-:W-:Y:S02]  /*1280*/  UIMAD.WIDE.U32 UR20, UR27, UR15, URZ ;  /* 0x0000000f1b1472a5 */ /* 0x000fe4000f8e00ff */
[----:B------:R-:W-:-:S02]  /*1290*/  UIMAD.WIDE.U32 UR10, UR5, UR8, URZ ;  /* 0x00000008050a72a5 */ /* 0x000fc4000f8e00ff */
[----:B------:R-:W-:Y:S02]  /*12a0*/  @UP1 USHF.R.U32.HI UR6, URZ, UR13, UR18 ;  /* 0x0000000dff061299 */ /* 0x000fe40008011612 */
[----:B------:R-:W-:Y:S02]  /*12b0*/  UIMAD.WIDE.U32 UR16, UR25, UR12, URZ ;  /* 0x0000000c191072a5 */ /* 0x000fe4000f8e00ff */
[----:B------:R-:W-:Y:S01]  /*12c0*/  UIMAD.WIDE.U32 UR18, UR6, UR8, URZ ;  /* 0x00000008061272a5 */ /* 0x000fe2000f8e00ff */
[----:B------:R-:W-:Y:S01]  /*12d0*/  UMOV UR20, UR21 ;  /* 0x0000001500147c82 */ /* 0x000fe20008000000 */
[----:B------:R-:W-:Y:S01]  /*12e0*/  UMOV UR10, UR11 ;  /* 0x0000000b000a7c82 */ /* 0x000fe20008000000 */
[----:B------:R-:W-:Y:S02]  /*12f0*/  USHF.R.U32.HI UR20, URZ, UR4, UR20 ;  /* 0x00000004ff147299 */ /* 0x000fe40008011614 */
[----:B------:R-:W-:Y:S02]  /*1300*/  @UP2 USHF.R.U32.HI UR5, URZ, UR9, UR10 ;  /* 0x00000009ff052299 */ /* 0x000fe4000801160a */
[----:B------:R-:W-:Y:S01]  /*1310*/  UMOV UR7, UR19 ;  /* 0x0000001300077c82 */ /* 0x000fe20008000000 */
[----:B------:R-:W-:Y:S01]  /*1320*/  UMOV UR16, UR17 ;  /* 0x0000001100107c82 */ /* 0x000fe20008000000 */
[----:B------:R-:W-:-:S02]  /*1330*/  @UP2 USHF.R.U32.HI UR6, URZ, UR9, UR7 ;  /* 0x00000009ff062299 */ /* 0x000fc40008011607 */
[----:B------:R-:W-:Y:S02]  /*1340*/  USHF.R.U32.HI UR13, URZ, UR13, UR16 ;  /* 0x0000000dff0d7299 */ /* 0x000fe40008011610 */
[----:B------:R-:W-:Y:S02]  /*1350*/  USEL UR4, UR27, UR20, !UP0 ;  /* 0x000000141b047287 */ /* 0x000fe4000c000000 */
[----:B------:R-:W-:Y:S02]  /*1360*/  UIMAD UR7, UR5, UR23, URZ ;  /* 0x00000017050772a4 */ /* 0x000fe4000f8e02ff */
[----:B------:R-:W-:Y:S02]  /*1370*/  USEL UR5, UR25, UR13, !UP1 ;  /* 0x0000000d19057287 */ /* 0x000fe4000c800000 */
[----:B------:R-:W-:Y:S02]  /*1380*/  UIMAD UR12, UR6, UR23, URZ ;  /* 0x00000017060c72a4 */ /* 0x000fe4000f8e02ff */
[----:B------:R-:W-:-:S02]  /*1390*/  UISETP.GE.AND UP0, UPT, UR4, UR7, UPT ;  /* 0x000000070400728c */ /* 0x000fc4000bf06270 */
[----:B------:R-:W-:Y:S02]  /*13a0*/  UIMAD.WIDE.U32 UR10, UR4, UR8, URZ ;  /* 0x00000008040a72a5 */ /* 0x000fe4000f8e00ff */
[----:B------:R-:W-:Y:S02]  /*13b0*/  UISETP.GE.OR UP0, UPT, UR5, UR12, UP0 ;  /* 0x0000000c0500728c */ /* 0x000fe40008706670 */
[----:B------:R-:W-:Y:S02]  /*13c0*/  UIMAD.WIDE.U32 UR12, UR5, UR8, URZ ;  /* 0x00000008050c72a5 */ /* 0x000fe4000f8e00ff */
[----:B------:R-:W-:Y:S01]  /*13d0*/  UIADD3 UR10, UPT, UPT, -UR4, URZ, URZ ;  /* 0x000000ff040a7290 */ /* 0x000fe2000fffe1ff */
[----:B------:R-:W-:Y:S01]  /*13e0*/  UMOV UR8, UR11 ;  /* 0x0000000b00087c82 */ /* 0x000fe20008000000 */
[----:B------:R-:W-:Y:S02]  /*13f0*/  UIADD3 UR11, UPT, UPT, -UR5, URZ, URZ ;  /* 0x000000ff050b7290 */ /* 0x000fe4000fffe1ff */
[----:B------:R-:W-:-:S03]  /*1400*/  USHF.R.U32.HI UR8, URZ, UR9, UR8 ;  /* 0x00000009ff087299 */ /* 0x000fc60008011608 */
[----:B------:R-:W-:Y:S01]  /*1410*/  @!UP0 UMOV UR7, UR13 ;  /* 0x0000000d00078c82 */ /* 0x000fe20008000000 */
[----:B------:R-:W-:Y:S02]  /*1420*/  UIMAD UR27, UR14, UR10, UR27 ;  /* 0x0000000a0e1b72a4 */ /* 0x000fe4000f8e021b */
[----:B------:R-:W-:Y:S02]  /*1430*/  USEL UR8, UR4, UR8, !UP2 ;  /* 0x0000000804087287 */ /* 0x000fe4000d000000 */
[----:B------:R-:W-:Y:S02]  /*1440*/  @!UP0 USHF.R.U32.HI UR7, URZ, UR9, UR7 ;  /* 0x00000009ff078299 */ /* 0x000fe40008011607 */
[----:B------:R-:W-:Y:S02]  /*1450*/  UIADD3 UR9, UPT, UPT, -UR8, URZ, URZ ;  /* 0x000000ff08097290 */ /* 0x000fe4000fffe1ff */
[----:B------:R-:W-:Y:S02]  /*1460*/  @!UP0 USEL UR7, UR5, UR7, !UP2 ;  /* 0x0000000705078287 */ /* 0x000fe4000d000000 */
[----:B------:R-:W-:-:S02]  /*1470*/  UIMAD UR9, UR23, UR9, UR4 ;  /* 0x00000009170972a4 */ /* 0x000fc4000f8e0204 */
[----:B------:R-:W-:Y:S02]  /*1480*/  @!UP0 UIADD3 UR8, UPT, UPT, UR8, -UR7, URZ ;  /* 0x8000000708088290 */ /* 0x000fe4000fffe0ff */
[----:B------:R-:W-:Y:S02]  /*1490*/  @!UP0 UIMAD UR6, UR9, UR6, UR7 ;  /* 0x00000006090682a4 */ /* 0x000fe4000f8e0207 */
[----:B------:R-:W-:Y:S02]  /*14a0*/  @!UP0 UIMAD UR4, UR8, UR23, UR5 ;  /* 0x00000017080482a4 */ /* 0x000fe4000f8e0205 */
[----:B------:R-:W-:Y:S02]  /*14b0*/  UIMAD UR25, UR24, UR11, UR25 ;  /* 0x0000000b181972a4 */ /* 0x000fe4000f8e0219 */
[----:B------:R-:W-:Y:S01]  /*14c0*/  UIMAD UR27, UR4, UR14, UR27 ;  /* 0x0000000e041b72a4 */ /* 0x000fe2000f8e021b */
[----:B------:R-:W-:Y:S02]  /*14d0*/  @!UP0 UMOV UR5, UR6 ;  /* 0x0000000600058c82 */ /* 0x000fe40008000000 */
[----:B------:R-:W-:-:S12]  /*14e0*/  UIMAD UR25, UR5, UR24, UR25 ;  /* 0x00000018051972a4 */ /* 0x000fd8000f8e0219 */
.L_x_18:
[----:B------:R-:W-:Y:S02]  /*14f0*/  UISETP.NE.AND UP1, UPT, UR26, 0x1, UPT ;  /* 0x000000011a00788c */ /* 0x000fe4000bf25270 */
[----:B------:R-:W-:Y:S02]  /*1500*/  UISETP.NE.AND UP0, UPT, UR22, 0x2, UPT ;  /* 0x000000021600788c */ /* 0x000fe4000bf05270 */
[----:B------:R-:W-:-:S05]  /*1510*/  ULOP3.LUT UR37, UR37, 0x600, URZ, 0xc0, !UPT ;  /* 0x0000060025257892 */ /* 0x000fca000f8ec0ff */
[----:B------:R-:W-:Y:S07]  /*1520*/  BRA.U UP1, `(.L_x_19) ;  /* 0x0000000101447547 */ /* 0x000fee000b800000 */
[----:B------:R-:W1:Y:S01]  /*1530*/  LDCU.128 UR8, c[0x0][0xb10] ;  /* 0x00016200ff0877ac */ /* 0x000e620008000c00 */
[----:B------:R-:W2:Y:S01]  /*1540*/  LDCU UR12, c[0x0][0xb0c] ;  /* 0x00016180ff0c77ac */ /* 0x000ea20008000800 */
[----:B------:R-:W3:Y:S01]  /*1550*/  LDCU UR13, c[0x0][0xb20] ;  /* 0x00016400ff0d77ac */ /* 0x000ee20008000800 */
[----:B-1----:R-:W-:Y:S02]  /*1560*/  UIMAD.WIDE.U32 UR6, UR25, UR8, URZ ;  /* 0x00000008190672a5 */ /* 0x002fe4000f8e00ff */
[----:B------:R-:W-:Y:S02]  /*1570*/  UIMAD.WIDE.U32 UR4, UR27, UR11, URZ ;  /* 0x0000000b1b0472a5 */ /* 0x000fe4000f8e00ff */
[----:B--2---:R-:W-:Y:S02]  /*1580*/  UISETP.NE.AND UP2, UPT, UR12, 0x1, UPT ;  /* 0x000000010c00788c */ /* 0x004fe4000bf45270 */
[----:B------:R-:W-:Y:S01]  /*1590*/  UISETP.NE.AND UP1, UPT, UR10, 0x1, UPT ;  /* 0x000000010a00788c */ /* 0x000fe2000bf25270 */
[----:B------:R-:W-:-:S02]  /*15a0*/  UMOV UR6, UR7 ;  /* 0x0000000700067c82 */ /* 0x000fc40008000000 */
[----:B------:R-:W-:Y:S01]  /*15b0*/  UMOV UR4, UR5 ;  /* 0x0000000500047c82 */ /* 0x000fe20008000000 */
[----:B------:R-:W-:Y:S02]  /*15c0*/  USHF.R.U32.HI UR6, URZ, UR9, UR6 ;  /* 0x00000009ff067299 */ /* 0x000fe40008011606 */
[----:B---3--:R-:W-:Y:S02]  /*15d0*/  USHF.R.U32.HI UR4, URZ, UR13, UR4 ;  /* 0x0000000dff047299 */ /* 0x008fe40008011604 */
[----:B------:R-:W-:Y:S02]  /*15e0*/  USEL UR5, UR25, UR6, !UP2 ;  /* 0x0000000619057287 */ /* 0x000fe4000d000000 */
[----:B------:R-:W-:-:S04]  /*15f0*/  USEL UR4, UR27, UR4, !UP1 ;  /* 0x000000041b047287 */ /* 0x000fc8000c800000 */
[----:B------:R-:W-:Y:S02]  /*1600*/  UIADD3 UR6, UPT, UPT, UR5, -UR4, URZ ;  /* 0x8000000405067290 */ /* 0x000fe4000fffe0ff */
[----:B------:R-:W-:Y:S02]  /*1610*/  UIADD3 UR4, UPT, UPT, -UR5, UR4, URZ ;  /* 0x0000000405047290 */ /* 0x000fe4000fffe1ff */
[----:B------:R-:W-:Y:S02]  /*1620*/  UIMAD UR27, UR6, UR10, UR27 ;  /* 0x0000000a061b72a4 */ /* 0x000fe4000f8e021b */
[----:B------:R-:W-:-:S12]  /*1630*/  UIMAD UR25, UR4, UR12, UR25 ;  /* 0x0000000c041972a4 */ /* 0x000fd8000f8e0219 */
.L_x_19:
[----:B------:R-:W-:Y:S05]  /*1640*/  BRA.U !UP5, `(.L_x_20) ;  /* 0x000000010d0c7547 */ /* 0x000fea000b800000 */
[----:B------:R-:W-:Y:S01]  /*1650*/  UCGABAR_WAIT ;  /* 0x0000000000007dc7 */ /* 0x000fe20008000000 */
[----:B------:R-:W-:Y:S01]  /*1660*/  CCTL.IVALL ;  /* 0x00000000ff00798f */ /* 0x000fe20002000000 */
[----:B------:R-:W-:Y:S05]  /*1670*/  BRA `(.L_x_21) ;  /* 0x0000000000047947 */ /* 0x000fea0003800000 */
.L_x_20:
[----:B------:R-:W-:Y:S06]  /*1680*/  BAR.SYNC.DEFER_BLOCKING 0x0 ;  /* 0x0000000000007b1d */ /* 0x000fec0000010000 */
.L_x_21:
[----:B------:R-:W-:Y:S05]  /*1690*/  BRA.U UP0, `(.L_x_22) ;  /* 0x0000001500d87547 */ /* 0x000fea000b800000 */
[----:B------:R-:W1:Y:S01]  /*16a0*/  LDCU UR6, c[0x0][0x38c] ;  /* 0x00007180ff0677ac */ /* 0x000e620008000800 */
[----:B------:R-:W-:Y:S01]  /*16b0*/  PLOP3.LUT P2, PT, PT, PT, UP3, 0x80, 0x8 ;  /* 0x000000000008781c */ /* 0x000fe20003f4f038 */
[----:B------:R-:W-:Y:S01]  /*16c0*/  IMAD.MOV.U32 R12, RZ, RZ, 0x1 ;  /* 0x00000001ff0c7424 */ /* 0x000fe200078e00ff */
[----:B------:R-:W-:Y:S01]  /*16d0*/  ISETP.EQ.OR P3, PT, R0, RZ, P4 ;  /* 0x000000ff0000720c */ /* 0x000fe20002762670 */
[----:B------:R-:W-:Y:S01]  /*16e0*/  UISETP.NE.AND UP1, UPT, UR22, URZ, UPT ;  /* 0x000000ff1600728c */ /* 0x000fe2000bf25270 */
[----:B------:R-:W-:Y:S02]  /*16f0*/  PLOP3.LUT P2, PT, P2, PT, PT, 0x8, 0x80 ;  /* 0x000000000080781c */ /* 0x000fe4000174e170 */
[----:B------:R-:W-:Y:S01]  /*1700*/  CS2R R10, SRZ ;  /* 0x00000000000a7805 */ /* 0x000fe2000001ff00 */
[----:B------:R-:W-:Y:S01]  /*1710*/  IMAD.MOV.U32 R9, RZ, RZ, RZ ;  /* 0x000000ffff097224 */ /* 0x000fe200078e00ff */
[----:B------:R-:W2:Y:S01]  /*1720*/  LDCU UR61, c[0x0][0x370] ;  /* 0x00006e00ff3d77ac */ /* 0x000ea20008000800 */
[----:B------:R-:W-:Y:S01]  /*1730*/  IMAD.MOV.U32 R8, RZ, RZ, 0x1 ;  /* 0x00000001ff087424 */ /* 0x000fe200078e00ff */
[----:B------:R-:W3:Y:S01]  /*1740*/  LDCU.64 UR46, c[0x0][0x348] ;  /* 0x00006900ff2e77ac */ /* 0x000ee20008000a00 */
[----:B------:R-:W-:-:S02]  /*1750*/  USHF.R.U32.HI UR65, URZ, 0x5, UR37 ;  /* 0x00000005ff417899 */ /* 0x000fc40008011625 */
[----:B-1----:R-:W-:Y:S02]  /*1760*/  UIADD3 UR5, UPT, UPT, UR6, 0x7f, URZ ;  /* 0x0000007f06057890 */ /* 0x002fe4000fffe0ff */
[----:B------:R-:W-:Y:S02]  /*1770*/  UIADD3 UR66, UPT, UPT, UR6, 0xfe, URZ ;  /* 0x000000fe06427890 */ /* 0x000fe4000fffe0ff */
[----:B------:R-:W-:Y:S01]  /*1780*/  USHF.R.S32.HI UR4, URZ, 0x1f, UR5 ;  /* 0x0000001fff047899 */ /* 0x000fe20008011405 */
[----:B------:R-:W1:Y:S03]  /*1790*/  LDCU UR55, c[0x0][0x374] ;  /* 0x00006e80ff3777ac */ /* 0x000e660008000800 */
[----:B------:R-:W-:Y:S02]  /*17a0*/  ULEA.HI UR4, UR4, UR5, URZ, 0x7 ;  /* 0x0000000504047291 */ /* 0x000fe4000f8f38ff */
[----:B------:R-:W-:-:S02]  /*17b0*/  USEL UR38, UR38, 0x2, UP1 ;  /* 0x0000000226267887 */ /* 0x000fc40008800000 */
[----:B------:R-:W-:Y:S02]  /*17c0*/  USHF.R.S32.HI UR63, URZ, 0x7, UR4 ;  /* 0x00000007ff3f7899 */ /* 0x000fe40008011404 */
[----:B------:R-:W-:Y:S02]  /*17d0*/  UIADD3 UR4, UPT, UPT, UR6, -0x1, URZ ;  /* 0xffffffff06047890 */ /* 0x000fe4000fffe0ff */
[----:B------:R-:W-:Y:S02]  /*17e0*/  UISETP.LT.U32.AND UP0, UPT, UR63, 0x3, UPT ;  /* 0x000000033f00788c */ /* 0x000fe4000bf01070 */
[----:B------:R-:W-:Y:S02]  /*17f0*/  UISETP.GE.U32.AND UP2, UPT, UR4, -0xff, UPT ;  /* 0xffffff010400788c */ /* 0x000fe4000bf46070 */
[----:B------:R-:W-:Y:S01]  /*1800*/  USEL UR62, UR63, 0x3, UP0 ;  /* 0x000000033f3e7887 */ /* 0x000fe20008000000 */
[----:B------:R-:W-:-:S03]  /*1810*/  UMOV UR23, URZ ;  /* 0x000000ff00177c82 */ /* 0x000fc60008000000 */
[----:B------:R-:W-:Y:S02]  /*1820*/  UIADD3 UR29, UPT, UPT, UR62, -0x1, URZ ;  /* 0xffffffff3e1d7890 */ /* 0x000fe4000fffe0ff */
[----:B------:R-:W-:-:S03]  /*1830*/  UIADD3 UR64, UPT, UPT, UR63, -UR62, URZ ;  /* 0x8000003e3f407290 */ /* 0x000fc6000fffe0ff */
[----:B------:R-:W-:-:S04]  /*1840*/  @UP2 UIADD3 UR29, UPT, UPT, UR62, URZ, URZ ;  /* 0x000000ff3e1d2290 */ /* 0x000fc8000fffe0ff */
[----:B-123--:R-:W-:-:S12]  /*1850*/  UIADD3 UR29, UPT, UPT, UR29, 0x1, URZ ;  /* 0x000000011d1d7890 */ /* 0x00efd8000fffe0ff */
.L_x_46:
[----:B------:R-:W-:Y:S01]  /*1860*/  UISETP.NE.AND UP0, UPT, UR54, URZ, UPT ;  /* 0x000000ff3600728c */ /* 0x000fe2000bf05270 */
[----:B------:R-:W1:Y:S08]  /*1870*/  S2UR UR54, SR_CgaCtaId ;  /* 0x00000000003679c3 */ /* 0x000e700000008800 */
[----:B---3--:R-:W-:Y:S05]  /*1880*/  BRA.U UP0, `(.L_x_23) ;  /* 0x0000000100347547 */ /* 0x008fea000b800000 */
[----:B------:R-:W2:Y:S01]  /*1890*/  S2R R0, SR_CgaCtaId ;  /* 0x0000000000007919 */ /* 0x000ea20000008800 */
[----:B------:R-:W-:-:S04]  /*18a0*/  MOV R2, 0x400 ;  /* 0x0000040000027802 */ /* 0x000fc80000000f00 */
[----:B--2---:R-:W-:Y:S02]  /*18b0*/  LEA R0, R0, R2, 0x18 ;  /* 0x0000000200007211 */ /* 0x004fe400078ec0ff */
[----:B------:R-:W-:-:S03]  /*18c0*/  SHF.L.U32 R2, R8, 0x1f, RZ ;  /* 0x0000001f08027819 */ /* 0x000fc600000006ff */
[----:B------:R-:W-:-:S04]  /*18d0*/  IMAD R0, R9, 0x8, R0 ;  /* 0x0000000809007824 */ /* 0x000fc800078e0200 */
[----:B------:R-:W2:Y:S02]  /*18e0*/  SYNCS.PHASECHK.TRANS64.TRYWAIT P0, [R0+URZ+0xe0], R2 ;  /* 0x0000e002000075a7 */ /* 0x000ea400080011ff */
[----:B--2---:R-:W-:Y:S05]  /*18f0*/  @!P0 BRA `(.L_x_24) ;  /* 0x00000068000c8947 */ /* 0x004fea0003800000 */
.L_x_125:
[----:B------:R-:W-:Y:S01]  /*1900*/  VIADD R9, R9, 0x1 ;  /* 0x0000000109097836 */ /* 0x000fe20000000000 */
[----:B------:R2:W-:Y:S04]  /*1910*/  SYNCS.ARRIVE.TRANS64.A1T0 RZ, [R0+URZ+0xd0], RZ ;  /* 0x0000d0ff00ff79a7 */ /* 0x0005e800081000ff */
[----:B------:R-:W-:-:S04]  /*1920*/  ISETP.NE.AND P0, PT, R9, 0x2, PT ;  /* 0x000000020900780c */ /* 0x000fc80003f05270 */
[----:B------:R-:W-:Y:S02]  /*1930*/  SEL R9, R9, RZ, P0 ;  /* 0x000000ff09097207 */ /* 0x000fe40000000000 */
[----:B--2---:R-:W-:-:S04]  /*1940*/  SEL R0, RZ, 0x1, P0 ;  /* 0x00000001ff007807 */ /* 0x004fc80000000000 */
[----:B------:R-:W-:-:S07]  /*1950*/  LOP3.LUT R8, R8, R0, RZ, 0x3c, !PT ;  /* 0x0000000008087212 */ /* 0x000fce00078e3cff */
.L_x_23:
[----:B------:R-:W-:Y:S01]  /*1960*/  UMOV UR22, 0x400 ;  /* 0x0000040000167882 */ /* 0x000fe20000000000 */
[----:B------:R-:W-:Y:S01]  /*1970*/  SHF.L.U32 R0, R12, 0x1f, RZ ;  /* 0x0000001f0c007819 */ /* 0x000fe200000006ff */
[----:B-1----:R-:W-:Y:S02]  /*1980*/  ULEA UR22, UR54, UR22, 0x18 ;  /* 0x0000001636167291 */ /* 0x002fe4000f8ec0ff */
[----:B------:R-:W-:Y:S02]  /*1990*/  UISETP.GE.U32.AND UP0, UPT, UR66, 0xff, UPT ;  /* 0x000000ff4200788c */ /* 0x000fe4000bf06070 */
[----:B------:R-:W-:Y:S02]  /*19a0*/  ULEA UR4, UR23, UR22, 0x3 ;  /* 0x0000001617047291 */ /* 0x000fe4000f8e18ff */
[----:B------:R-:W-:Y:S02]  /*19b0*/  USHF.L.U32 UR27, UR27, 0x6, URZ ;  /* 0x000000061b1b7899 */ /* 0x000fe400080006ff */
[----:B------:R-:W-:Y:S01]  /*19c0*/  ULEA UR59, UR25, UR65, 0x6 ;  /* 0x00000041193b7291 */ /* 0x000fe2000f8e30ff */
[----:B------:R-:W-:-:S04]  /*19d0*/  UMOV UR15, URZ ;  /* 0x000000ff000f7c82 */ /* 0x000fc80008000000 */
[----:B------:R1:W2:Y:S01]  /*19e0*/  SYNCS.PHASECHK.TRANS64.TRYWAIT P1, [UR4+0x18], R0 ;  /* 0x00001800ff0075a7 */ /* 0x0002a20008021104 */
[----:B------:R-:W-:Y:S06]  /*19f0*/  BRA.U !UP0, `(.L_x_25) ;  /* 0x00000005085c7547 */ /* 0x000fec000b800000 */
[----:B------:R-:W-:Y:S01]  /*1a00*/  UMOV UR21, URZ ;  /* 0x000000ff00157c82 */ /* 0x000fe20008000000 */
[----:B------:R-:W-:-:S05]  /*1a10*/  UMOV UR14, UR23 ;  /* 0x00000017000e7c82 */ /* 0x000fca0008000000 */
.L_x_33:
[----:B------:R-:W-:Y:S01]  /*1a20*/  ULEA UR57, UR14, UR22, 0x3 ;  /* 0x000000160e397291 */ /* 0x000fe2000f8e18ff */
[----:B--2---:R-:W-:Y:S01]  /*1a30*/  @!P4 MOV R2, 0x10000 ;  /* 0x000100000002c802 */ /* 0x004fe20000000f00 */
[----:B--23--:R-:W-:Y:S10]  /*1a40*/  @P1 BRA `(.L_x_26) ;  /* 0x00000000000c1947 */ /* 0x00cff40003800000 */
[----:B------:R-:W-:-:S04]  /*1a50*/  SHF.L.U32 R3, R12, 0x1f, RZ ;  /* 0x0000001f0c037819 */ /* 0x000fc800000006ff */
[----:B------:R-:W2:Y:S02]  /*1a60*/  SYNCS.PHASECHK.TRANS64.TRYWAIT P0, [UR57+0x18], R3 ;  /* 0x00001803ff0075a7 */ /* 0x000ea40008001139 */
[----:B--2---:R-:W-:Y:S05]  /*1a70*/  @!P0 BRA `(.L_x_27) ;  /* 0x0000006400c08947 */ /* 0x004fea0003800000 */
.L_x_26:
[----:B------:R2:W-:Y:S01]  /*1a80*/  @!P4 SYNCS.ARRIVE.TRANS64 RZ, [UR57], R2 ;  /* 0x00000002ffffc9a7 */ /* 0x0005e20008000039 */
[----:B------:R-:W-:-:S04]  /*1a90*/  ULOP3.LUT UR4, UR38, 0x2, URZ, 0xfc, !UPT ;  /* 0x0000000226047892 */ /* 0x000fc8000f8efcff */
[----:B------:R-:W-:-:S09]  /*1aa0*/  UISETP.NE.AND UP0, UPT, UR4, 0x2, UPT ;  /* 0x000000020400788c */ /* 0x000fd2000bf05270 */
[----:B------:R-:W-:Y:S05]  /*1ab0*/  BRA.U UP0, `(.L_x_28) ;  /* 0x0000000100047547 */ /* 0x000fea000b800000 */
[----:B------:R-:W-:Y:S05]  /*1ac0*/  BPT.TRAP 0x1 ;  /* 0x000000040000795c */ /* 0x000fea0000300000 */
.L_x_28:
[----:B------:R-:W-:Y:S04]  /*1ad0*/  BSSY.RECONVERGENT B0, `(.L_x_29) ;  /* 0x0000003000007945 */ /* 0x000fe80003800200 */
[----:B------:R-:W-:Y:S05]  /*1ae0*/  @P3 BRA `(.L_x_30) ;  /* 0x0000000000043947 */ /* 0x000fea0003800000 */
[----:B------:R-:W-:Y:S05]  /*1af0*/  BPT.TRAP 0x1 ;  /* 0x000000040000795c */ /* 0x000fea0000300000 */
.L_x_30:
[----:B------:R-:W-:Y:S05]  /*1b00*/  BSYNC.RECONVERGENT B0 ;  /* 0x0000000000007941 */ /* 0x000fea0003800200 */
.L_x_29:
[----:B------:R-:W-:Y:S01]  /*1b10*/  UIADD3 UR4, UPT, UPT, UR14, 0x1, URZ ;  /* 0x000000010e047890 */ /* 0x000fe2000fffe0ff */
[----:B------:R-:W-:Y:S01]  /*1b20*/  BSSY.RECONVERGENT B0, `(.L_x_31) ;  /* 0x000003f000007945 */ /* 0x000fe20003800200 */
[----:B------:R-:W-:Y:S02]  /*1b30*/  ELECT P0, URZ, PT ;  /* 0x0000000000ff782f */ /* 0x000fe40003800000 */
[----:B------:R-:W-:-:S04]  /*1b40*/  UISETP.NE.AND UP0, UPT, UR4, 0x3, UPT ;  /* 0x000000030400788c */ /* 0x000fc8000bf05270 */
[----:B------:R-:W-:Y:S02]  /*1b50*/  USEL UR5, URZ, 0x1, UP0 ;  /* 0x00000001ff057887 */ /* 0x000fe40008000000 */
[----:B------:R-:W-:-:S04]  /*1b60*/  USEL UR23, UR4, URZ, UP0 ;  /* 0x000000ff04177287 */ /* 0x000fc80008000000 */
[----:B------:R-:W-:Y:S01]  /*1b70*/  ULEA UR4, UR23, UR22, 0x3 ;  /* 0x0000001617047291 */ /* 0x000fe2000f8e18ff */
[----:B------:R-:W-:-:S04]  /*1b80*/  LOP3.LUT R12, R12, UR5, RZ, 0x3c, !PT ;  /* 0x000000050c0c7c12 */ /* 0x000fc8000f8e3cff */
[----:B-1----:R-:W-:-:S04]  /*1b90*/  SHF.L.U32 R0, R12, 0x1f, RZ ;  /* 0x0000001f0c007819 */ /* 0x002fc800000006ff */
[----:B------:R1:W3:Y:S01]  /*1ba0*/  SYNCS.PHASECHK.TRANS64.TRYWAIT P1, [UR4+0x18], R0 ;  /* 0x00001800ff0075a7 */ /* 0x0002e20008021104 */
[----:B------:R-:W-:Y:S05]  /*1bb0*/  @!P0 BRA `(.L_x_32) ;  /* 0x0000000000d48947 */ /* 0x000fea0003800000 */
[----:B------:R-:W-:Y:S02]  /*1bc0*/  USHF.L.U32 UR13, UR14, 0xf, URZ ;  /* 0x0000000f0e0d7899 */ /* 0x000fe400080006ff */
[----:B------:R-:W-:Y:S02]  /*1bd0*/  UIADD3 UR4, UP1, UPT, UR46, 0x80, URZ ;  /* 0x000000802e047890 */ /* 0x000fe4000ff3e0ff */
[----:B------:R-:W-:Y:S02]  /*1be0*/  ULEA UR32, UR37, UR13, 0x2 ;  /* 0x0000000d25207291 */ /* 0x000fe4000f8e10ff */
[----:B------:R-:W-:Y:S02]  /*1bf0*/  USHF.L.U32 UR58, UR21, 0x7, URZ ;  /* 0x00000007153a7899 */ /* 0x000fe400080006ff */
[----:B------:R-:W-:Y:S02]  /*1c00*/  UIADD3 UR32, UPT, UPT, UR22, UR32, URZ ;  /* 0x0000002016207290 */ /* 0x000fe4000fffe0ff */
[----:B------:R-:W-:-:S02]  /*1c10*/  UIADD3 UR6, UP0, UPT, UR46, 0x180, URZ ;  /* 0x000001802e067890 */ /* 0x000fc4000ff1e0ff */
[----:B------:R-:W-:Y:S02]  /*1c20*/  UIADD3.X UR5, UPT, UPT, URZ, UR47, URZ, UP1, !UPT ;  /* 0x0000002fff057290 */ /* 0x000fe40008ffe4ff */
[----:B------:R-:W-:Y:S02]  /*1c30*/  UIADD3 UR13, UPT, UPT, UR22, UR13, URZ ;  /* 0x0000000d160d7290 */ /* 0x000fe4000fffe0ff */
[----:B------:R-:W-:Y:S02]  /*1c40*/  UIADD3 UR56, UPT, UPT, UR32, 0x6800, URZ ;  /* 0x0000680020387890 */ /* 0x000fe4000fffe0ff */
[----:B------:R-:W-:Y:S02]  /*1c50*/  UIADD3 UR50, UPT, UPT, UR58, 0x20, URZ ;  /* 0x000000203a327890 */ /* 0x000fe4000fffe0ff */
[----:B------:R-:W-:Y:S02]  /*1c60*/  UIADD3 UR48, UPT, UPT, UR32, 0x8800, URZ ;  /* 0x0000880020307890 */ /* 0x000fe4000fffe0ff */
[----:B------:R-:W-:-:S02]  /*1c70*/  UIADD3 UR42, UPT, UPT, UR58, 0x40, URZ ;  /* 0x000000403a2a7890 */ /* 0x000fc4000fffe0ff */
[----:B------:R-:W-:Y:S02]  /*1c80*/  UIADD3 UR40, UPT, UPT, UR32, 0xa800, URZ ;  /* 0x0000a80020287890 */ /* 0x000fe4000fffe0ff */
[----:B------:R-:W-:Y:S02]  /*1c90*/  UIADD3 UR34, UPT, UPT, UR58, 0x60, URZ ;  /* 0x000000603a227890 */ /* 0x000fe4000fffe0ff */
[----:B------:R-:W-:Y:S02]  /*1ca0*/  UIADD3 UR32, UPT, UPT, UR32, 0xc800, URZ ;  /* 0x0000c80020207890 */ /* 0x000fe4000fffe0ff */
[----:B------:R-:W-:Y:S02]  /*1cb0*/  UIADD3.X UR7, UPT, UPT, URZ, UR47, URZ, UP0, !UPT ;  /* 0x0000002fff077290 */ /* 0x000fe400087fe4ff */
[----:B------:R-:W-:Y:S02]  /*1cc0*/  UIADD3 UR24, UPT, UPT, UR13, 0x1e800, URZ ;  /* 0x0001e8000d187890 */ /* 0x000fe4000fffe0ff */
[----:B------:R-:W-:Y:S01]  /*1cd0*/  UIADD3 UR8, UPT, UPT, UR13, 0x20800, URZ ;  /* 0x000208000d087890 */ /* 0x000fe2000fffe0ff */
[----:B------:R-:W-:Y:S01]  /*1ce0*/  UMOV UR15, 0xf0000 ;  /* 0x000f0000000f7882 */ /* 0x000fe20000000000 */
[----:B------:R-:W-:Y:S01]  /*1cf0*/  UMOV UR30, 0x0 ;  /* 0x00000000001e7882 */ /* 0x000fe20000000000 */
[----:B------:R-:W-:Y:S01]  /*1d00*/  UMOV UR31, 0x10000000 ;  /* 0x10000000001f7882 */ /* 0x000fe20000000000 */
[----:B------:R-:W-:Y:S01]  /*1d10*/  UMOV UR49, UR57 ;  /* 0x0000003900317c82 */ /* 0x000fe20008000000 */
[----:B------:R-:W-:Y:S01]  /*1d20*/  UMOV UR51, UR59 ;  /* 0x0000003b00337c82 */ /* 0x000fe20008000000 */
[----:B------:R-:W-:Y:S01]  /*1d30*/  UMOV UR52, UR60 ;  /* 0x0000003c00347c82 */ /* 0x000fe20008000000 */
[----:B------:R-:W-:Y:S01]  /*1d40*/  UMOV UR41, UR57 ;  /* 0x0000003900297c82 */ /* 0x000fe20008000000 */
[----:B------:R-:W-:Y:S01]  /*1d50*/  UMOV UR43, UR59 ;  /* 0x0000003b002b7c82 */ /* 0x000fe20008000000 */
[----:B------:R-:W-:Y:S01]  /*1d60*/  UMOV UR44, UR60 ;  /* 0x0000003c002c7c82 */ /* 0x000fe20008000000 */
[----:B------:R-:W-:Y:S01]  /*1d70*/  UTMALDG.3D.MULTICAST [UR56], [UR4], UR15, desc[UR30] ;  /* 0x00001e38040073b4 */ /* 0x000fe2000801180f */
[----:B------:R-:W-:Y:S01]  /*1d80*/  UMOV UR33, UR57 ;  /* 0x0000003900217c82 */ /* 0x000fe20008000000 */
        /* <DEDUP_REMOVED lines=10> */
[----:B------:R-:W-:Y:S01]  /*1e30*/  UIADD3 UR16, UPT, UPT, UR13, 0x22800, URZ ;  /* 0x000228000d107890 */ /* 0x000fe2000fffe0ff */
[----:B------:R-:W-:Y:S01]  /*1e40*/  UMOV UR17, UR57 ;  /* 0x0000003900117c82 */ /* 0x000fe20008000000 */
[----:B------:R-:W-:Y:S01]  /*1e50*/  UMOV UR19, UR27 ;  /* 0x0000001b00137c82 */ /* 0x000fe20008000000 */
[----:B------:R-:W-:Y:S01]  /*1e60*/  UTMALDG.3D.MULTICAST [UR40], [UR4], UR15, desc[UR30] ;  /* 0x00001e28040073b4 */ /* 0x000fe2000801180f */
[----:B------:R-:W-:Y:S01]  /*1e70*/  UMOV UR20, UR60 ;  /* 0x0000003c00147c82 */ /* 0x000fe20008000000 */
[----:B------:R-:W-:Y:S01]  /*1e80*/  UMOV UR18, UR42 ;  /* 0x0000002a00127c82 */ /* 0x000fe20008000000 */
[----:B------:R-:W-:Y:S01]  /*1e90*/  UTMALDG.3D.MULTICAST [UR32], [UR4], UR15, desc[UR30] ;  /* 0x00001e20040073b4 */ /* 0x000fe2000801180f */
[----:B------:R-:W-:Y:S01]  /*1ea0*/  UTMALDG.3D [UR24], [UR6], desc[UR30] ;  /* 0x00001e18060075b4 */ /* 0x000fe20008011000 */
[----:B------:R4:W-:Y:S01]  /*1eb0*/  UTMALDG.3D [UR8], [UR6], desc[UR30] ;  /* 0x00001e08060075b4 */ /* 0x0009e20008011000 */
[----:B------:R1:W-:Y:S01]  /*1ec0*/  UTMALDG.3D [UR16], [UR6], desc[UR30] ;  /* 0x00001e10060075b4 */ /* 0x0003e20008011000 */
[----:B----4-:R-:W-:Y:S01]  /*1ed0*/  UIADD3 UR8, UPT, UPT, UR13, 0x24800, URZ ;  /* 0x000248000d087890 */ /* 0x010fe2000fffe0ff */
[----:B------:R-:W-:-:S08]  /*1ee0*/  UMOV UR10, UR34 ;  /* 0x00000022000a7c82 */ /* 0x000fd00008000000 */
[----:B------:R1:W-:Y:S02]  /*1ef0*/  UTMALDG.3D [UR8], [UR6], desc[UR30] ;  /* 0x00001e08060075b4 */ /* 0x0003e40008011000 */
[----:B-1----:R-:W-:Y:S01]  /*1f00*/  NOP ;  /* 0x0000000000007918 */ /* 0x002fe20000000000 */
.L_x_32:
[----:B------:R-:W-:Y:S05]  /*1f10*/  BSYNC.RECONVERGENT B0 ;  /* 0x0000000000007941 */ /* 0x000fea0003800200 */
.L_x_31:
[----:B------:R-:W-:Y:S01]  /*1f20*/  UIADD3 UR21, UPT, UPT, UR21, 0x1, URZ ;  /* 0x0000000115157890 */ /* 0x000fe2000fffe0ff */
[----:B------:R-:W-:Y:S01]  /*1f30*/  UMOV UR14, UR23 ;  /* 0x00000017000e7c82 */ /* 0x000fe20008000000 */
[----:B------:R-:W-:Y:S02]  /*1f40*/  UMOV UR15, UR29 ;  /* 0x0000001d000f7c82 */ /* 0x000fe40008000000 */
[----:B------:R-:W-:-:S09]  /*1f50*/  UISETP.NE.AND UP0, UPT, UR21, UR29, UPT ;  /* 0x0000001d1500728c */ /* 0x000fd2000bf05270 */
[----:B------:R-:W-:Y:S05]  /*1f60*/  BRA.U UP0, `(.L_x_33) ;  /* 0xfffffff900ac7547 */ /* 0x000fea000b83ffff */
.L_x_25:
[----:B------:R-:W-:Y:S01]  /*1f70*/  ULEA UR4, UR23, UR22, 0x3 ;  /* 0x0000001617047291 */ /* 0x000fe2000f8e18ff */
[----:B-1----:R-:W-:Y:S01]  /*1f80*/  SHF.L.U32 R0, R12, 0x1f, RZ ;  /* 0x0000001f0c007819 */ /* 0x002fe200000006ff */
[----:B------:R-:W-:Y:S01]  /*1f90*/  @!P2 SYNCS.ARRIVE.TRANS64.A1T0 RZ, [UR22+0x68], RZ ;  /* 0x000068ffffffa9a7 */ /* 0x000fe20008100016 */
[----:B------:R-:W-:-:S06]  /*1fa0*/  UISETP.GT.AND UP0, UPT, UR63, UR62, UPT ;  /* 0x0000003e3f00728c */ /* 0x000fcc000bf04270 */
[----:B--23--:R1:W2:Y:S03]  /*1fb0*/  SYNCS.PHASECHK.TRANS64.TRYWAIT P1, [UR4+0x18], R0 ;  /* 0x00001800ff0075a7 */ /* 0x00c2a60008021104 */
[----:B------:R-:W-:Y:S05]  /*1fc0*/  BRA.U !UP0, `(.L_x_34) ;  /* 0x0000000508587547 */ /* 0x000fea000b800000 */
[----:B------:R-:W-:Y:S01]  /*1fd0*/  UIADD3 UR21, UPT, UPT, UR64, UR15, URZ ;  /* 0x0000000f40157290 */ /* 0x000fe2000fffe0ff */
[----:B------:R-:W-:-:S11]  /*1fe0*/  UMOV UR14, UR23 ;  /* 0x00000017000e7c82 */ /* 0x000fd60008000000 */
.L_x_42:
[----:B------:R-:W-:Y:S01]  /*1ff0*/  ULEA UR57, UR14, UR22, 0x3 ;  /* 0x000000160e397291 */ /* 0x000fe2000f8e18ff */
[----:B--2---:R-:W-:Y:S01]  /*2000*/  @!P4 MOV R2, 0x10000 ;  /* 0x000100000002c802 */ /* 0x004fe20000000f00 */
[----:B--23--:R-:W-:Y:S10]  /*2010*/  @P1 BRA `(.L_x_35) ;  /* 0x00000000000c1947 */ /* 0x00cff40003800000 */
[----:B------:R-:W-:-:S04]  /*2020*/  SHF.L.U32 R3, R12, 0x1f, RZ ;  /* 0x0000001f0c037819 */ /* 0x000fc800000006ff */
[----:B------:R-:W2:Y:S02]  /*2030*/  SYNCS.PHASECHK.TRANS64.TRYWAIT P0, [UR57+0x18], R3 ;  /* 0x00001803ff0075a7 */ /* 0x000ea40008001139 */
[----:B--2---:R-:W-:Y:S05]  /*2040*/  @!P0 BRA `(.L_x_36) ;  /* 0x0000006000648947 */ /* 0x004fea0003800000 */
.L_x_35:
[----:B------:R2:W-:Y:S01]  /*2050*/  @!P4 SYNCS.ARRIVE.TRANS64 RZ, [UR57], R2 ;  /* 0x00000002ffffc9a7 */ /* 0x0005e20008000039 */
[----:B------:R-:W-:-:S04]  /*2060*/  ULOP3.LUT UR4, UR38, 0x2, URZ, 0xfc, !UPT ;  /* 0x0000000226047892 */ /* 0x000fc8000f8efcff */
[----:B------:R-:W-:-:S09]  /*2070*/  UISETP.NE.AND UP0, UPT, UR4, 0x2, UPT ;  /* 0x000000020400788c */ /* 0x000fd2000bf05270 */
[----:B------:R-:W-:Y:S05]  /*2080*/  BRA.U UP0, `(.L_x_37) ;  /* 0x0000000100047547 */ /* 0x000fea000b800000 */
[----:B------:R-:W-:Y:S05]  /*2090*/  BPT.TRAP 0x1 ;  /* 0x000000040000795c */ /* 0x000fea0000300000 */
.L_x_37:
[----:B------:R-:W-:Y:S04]  /*20a0*/  BSSY.RECONVERGENT B0, `(.L_x_38) ;  /* 0x0000003000007945 */ /* 0x000fe80003800200 */
[----:B------:R-:W-:Y:S05]  /*20b0*/  @P3 BRA `(.L_x_39) ;  /* 0x0000000000043947 */ /* 0x000fea0003800000 */
[----:B------:R-:W-:Y:S05]  /*20c0*/  BPT.TRAP 0x1 ;  /* 0x000000040000795c */ /* 0x000fea0000300000 */
.L_x_39:
[----:B------:R-:W-:Y:S05]  /*20d0*/  BSYNC.RECONVERGENT B0 ;  /* 0x0000000000007941 */ /* 0x000fea0003800200 */
.L_x_38:
        /* <DEDUP_REMOVED lines=55> */
[----:B------:R4:W-:Y:S01]  /*2450*/  UTMALDG.3D.MULTICAST [UR32], [UR4], UR16, desc[UR30] ;  /* 0x00001e20040073b4 */ /* 0x0009e20008011810 */
[----:B------:R-:W-:Y:S01]  /*2460*/  UTMALDG.3D [UR24], [UR6], desc[UR30] ;  /* 0x00001e18060075b4 */ /* 0x000fe20008011000 */
[----:B------:R2:W-:Y:S01]  /*2470*/  UTMALDG.3D [UR8], [UR6], desc[UR30] ;  /* 0x00001e08060075b4 */ /* 0x0005e20008011000 */
[----:B----4-:R-:W-:-:S09]  /*2480*/  UIADD3 UR16, UPT, UPT, UR13, 0x22800, URZ ;  /* 0x000228000d107890 */ /* 0x010fd2000fffe0ff */
[----:B------:R4:W-:Y:S01]  /*2490*/  UTMALDG.3D [UR16], [UR6], desc[UR30] ;  /* 0x00001e10060075b4 */ /* 0x0009e20008011000 */
[----:B--2---:R-:W-:Y:S01]  /*24a0*/  UIADD3 UR8, UPT, UPT, UR13, 0x24800, URZ ;  /* 0x000248000d087890 */ /* 0x004fe2000fffe0ff */
[----:B------:R-:W-:-:S08]  /*24b0*/  UMOV UR10, UR34 ;  /* 0x00000022000a7c82 */ /* 0x000fd00008000000 */
[----:B------:R4:W-:Y:S02]  /*24c0*/  UTMALDG.3D [UR8], [UR6], desc[UR30] ;  /* 0x00001e08060075b4 */ /* 0x0009e40008011000 */
[----:B----4-:R-:W-:Y:S01]  /*24d0*/  NOP ;  /* 0x0000000000007918 */ /* 0x010fe20000000000 */
.L_x_41:
[----:B------:R-:W-:Y:S05]  /*24e0*/  BSYNC.RECONVERGENT B0 ;  /* 0x0000000000007941 */ /* 0x000fea0003800200 */
.L_x_40:
[----:B------:R-:W-:Y:S01]  /*24f0*/  UIADD3 UR15, UPT, UPT, UR15, 0x1, URZ ;  /* 0x000000010f0f7890 */ /* 0x000fe2000fffe0ff */
[----:B------:R-:W-:-:S03]  /*2500*/  UMOV UR14, UR23 ;  /* 0x00000017000e7c82 */ /* 0x000fc60008000000 */
[----:B------:R-:W-:-:S09]  /*2510*/  UISETP.NE.AND UP0, UPT, UR15, UR21, UPT ;  /* 0x000000150f00728c */ /* 0x000fd2000bf05270 */
[----:B------:R-:W-:Y:S05]  /*2520*/  BRA.U UP0, `(.L_x_42) ;  /* 0xfffffff900b07547 */ /* 0x000fea000b83ffff */
.L_x_34:
[C---:B------:R-:W-:Y:S01]  /*2530*/  LEA R3, R11.reuse, UR22, 0x3 ;  /* 0x000000160b037c11 */ /* 0x040fe2000f8e18ff */
[----:B------:R-:W-:Y:S01]  /*2540*/  NOP ;  /* 0x0000000000007918 */ /* 0x000fe20000000000 */
[----:B-1----:R-:W-:Y:S02]  /*2550*/  SHF.L.U32 R0, R10, 0x1f, RZ ;  /* 0x0000001f0a007819 */ /* 0x002fe400000006ff */
[----:B------:R-:W-:Y:S02]  /*2560*/  LEA R4, R11, UR22, 0x4 ;  /* 0x000000160b047c11 */ /* 0x000fe4000f8e20ff */
[----:B------:R-:W1:Y:S02]  /*2570*/  SYNCS.PHASECHK.TRANS64.TRYWAIT P0, [R3+URZ+0x70], R0 ;  /* 0x00007000030075a7 */ /* 0x000e6400080011ff */
[----:B-1----:R-:W-:Y:S05]  /*2580*/  @!P0 BRA `(.L_x_43) ;  /* 0x0000005c002c8947 */ /* 0x002fea0003800000 */
.L_x_128:
[----:B------:R-:W4:Y:S01]  /*2590*/  LDS.128 R4, [R4+0x100] ;  /* 0x0001000004047984 */ /* 0x000f220000000c00 */
[----:B------:R-:W-:Y:S01]  /*25a0*/  UISETP.GE.AND UP0, UPT, UR39, 0x1, UPT ;  /* 0x000000012700788c */ /* 0x000fe2000bf06270 */
[----:B------:R-:W-:Y:S01]  /*25b0*/  @!PT LDS RZ, [RZ] ;  /* 0x00000000fffff984 */ /* 0x000fe20000000800 */
[----:B------:R-:W-:Y:S01]  /*25c0*/  @!PT LDS RZ, [RZ] ;  /* 0x00000000fffff984 */ /* 0x000fe20000000800 */
[----:B------:R-:W-:Y:S01]  /*25d0*/  @!PT LDS RZ, [RZ] ;  /* 0x00000000fffff984 */ /* 0x000fe20000000800 */
[----:B------:R-:W-:Y:S01]  /*25e0*/  @!PT LDS RZ, [RZ] ;  /* 0x00000000fffff984 */ /* 0x000fe20000000800 */
[----:B------:R1:W-:Y:S06]  /*25f0*/  MEMBAR.ALL.CTA ;  /* 0x0000000000007992 */ /* 0x0003ec0000008000 */
[----:B-1----:R-:W1:Y:S01]  /*2600*/  FENCE.VIEW.ASYNC.S ;  /* 0x00000000000073c6 */ /* 0x002e620000000000 */
[----:B----4-:R-:W-:-:S13]  /*2610*/  LOP3.LUT P0, RZ, R6, 0x1, RZ, 0xc0, !PT ;  /* 0x0000000106ff7812 */ /* 0x010fda000780c0ff */
[----:B-1----:R-:W-:Y:S01]  /*2620*/  VOTEU.ANY UP1, P0 ;  /* 0x0000000000ff7886 */ /* 0x002fe20000020100 */
[----:B------:R-:W-:-:S13]  /*2630*/  PLOP3.LUT P0, PT, PT, PT, UP1, 0x80, 0x8 ;  /* 0x000000000008781c */ /* 0x000fda0003f0f018 */
[----:B------:R-:W-:Y:S02]  /*2640*/  @P0 LOP3.LUT R0, R5, 0xffff, RZ, 0xc0, !PT ;  /* 0x0000ffff05000812 */ /* 0x000fe400078ec0ff */
[----:B--2---:R-:W-:Y:S02]  /*2650*/  @P0 MOV R2, R4 ;  /* 0x0000000400020202 */ /* 0x004fe40000000f00 */
[----:B------:R-:W-:Y:S01]  /*2660*/  @P0 R2UR UR5, R0 ;  /* 0x00000000000502ca */ /* 0x000fe200000e0000 */
[----:B------:R-:W-:Y:S01]  /*2670*/  VIADD R0, R3, 0x80 ;  /* 0x0000008003007836 */ /* 0x000fe20000000000 */
[----:B------:R-:W-:Y:S02]  /*2680*/  @P0 SHF.R.U32.HI R4, RZ, 0x10, R5 ;  /* 0x00000010ff040819 */ /* 0x000fe40000011605 */
[----:B------:R-:W-:Y:S02]  /*2690*/  @P0 R2UR UR6, R2 ;  /* 0x00000000020602ca */ /* 0x000fe400000e0000 */
[----:B------:R-:W-:-:S02]  /*26a0*/  PRMT R0, RZ, 0x654, R0 ;  /* 0x00000654ff007816 */ /* 0x000fc40000000000 */
[----:B------:R-:W-:Y:S02]  /*26b0*/  @P0 R2UR UR4, R4 ;  /* 0x00000000040402ca */ /* 0x000fe400000e0000 */
[----:B------:R1:W-:Y:S03]  /*26c0*/  SYNCS.ARRIVE.TRANS64.RED.A1T0 RZ, [R0+URZ], RZ ;  /* 0x000000ff00ff79a7 */ /* 0x0003e600081004ff */
[----:B------:R-:W-:-:S04]  /*26d0*/  @UP1 UMOV UR45, UR5 ;  /* 0x00000005002d1c82 */ /* 0x000fc80008000000 */
[----:B------:R-:W-:-:S04]  /*26e0*/  @UP1 UMOV UR53, UR6 ;  /* 0x0000000600351c82 */ /* 0x000fc80008000000 */
[----:B------:R-:W-:Y:S01]  /*26f0*/  @UP1 UMOV UR60, UR4 ;  /* 0x00000004003c1c82 */ /* 0x000fe20008000000 */
[----:B------:R-:W-:Y:S05]  /*2700*/  BRA.U !UP0, `(.L_x_44) ;  /* 0x0000000108d47547 */ /* 0x000fea000b800000 */
[----:B------:R-:W2:Y:S01]  /*2710*/  LDCU.128 UR12, c[0x0][0xb10] ;  /* 0x00016200ff0c77ac */ /* 0x000ea20008000c00 */
[----:B------:R-:W4:Y:S01]  /*2720*/  LDCU UR21, c[0x0][0xb20] ;  /* 0x00016400ff1577ac */ /* 0x000f220008000800 */
[----:B------:R-:W3:Y:S01]  /*2730*/  LDCU UR20, c[0x0][0xb0c] ;  /* 0x00016180ff1477ac */ /* 0x000ee20008000800 */
[----:B------:R-:W1:Y:S01]  /*2740*/  LDCU.64 UR8, c[0x0][0xb28] ;  /* 0x00016500ff0877ac */ /* 0x000e620008000a00 */
[----:B------:R-:W-:Y:S02]  /*2750*/  UISETP.NE.AND UP3, UPT, UR39, 0x1, UPT ;  /* 0x000000012700788c */ /* 0x000fe4000bf65270 */
[----:B--2---:R-:W-:Y:S02]  /*2760*/  UIMAD.WIDE.U32 UR6, UR55, UR15, URZ ;  /* 0x0000000f370672a5 */ /* 0x004fe4000f8e00ff */
[----:B------:R-:W-:Y:S02]  /*2770*/  UIMAD.WIDE.U32 UR4, UR61, UR12, URZ ;  /* 0x0000000c3d0472a5 */ /* 0x000fe4000f8e00ff */
[----:B------:R-:W-:-:S02]  /*2780*/  UISETP.NE.AND UP0, UPT, UR14, 0x1, UPT ;  /* 0x000000010e00788c */ /* 0x000fc4000bf05270 */
[----:B------:R-:W-:Y:S01]  /*2790*/  UIMAD.WIDE.U32 UR18, UR45, UR15, URZ ;  /* 0x0000000f2d1272a5 */ /* 0x000fe2000f8e00ff */
[----:B------:R-:W-:Y:S02]  /*27a0*/  UMOV UR6, UR7 ;  /* 0x0000000700067c82 */ /* 0x000fe40008000000 */
[----:B------:R-:W-:Y:S01]  /*27b0*/  UMOV UR4, UR5 ;  /* 0x0000000500047c82 */ /* 0x000fe20008000000 */
[----:B----4-:R-:W-:Y:S02]  /*27c0*/  USHF.R.U32.HI UR6, URZ, UR21, UR6 ;  /* 0x00000015ff067299 */ /* 0x010fe40008011606 */
[----:B---3--:R-:W-:Y:S02]  /*27d0*/  UISETP.NE.AND UP2, UPT, UR20, 0x1, UPT ;  /* 0x000000011400788c */ /* 0x008fe4000bf45270 */
[----:B------:R-:W-:Y:S02]  /*27e0*/  USHF.R.U32.HI UR4, URZ, UR13, UR4 ;  /* 0x0000000dff047299 */ /* 0x000fe40008011604 */
[----:B------:R-:W-:-:S02]  /*27f0*/  USEL UR5, UR55, UR6, !UP0 ;  /* 0x0000000637057287 */ /* 0x000fc4000c000000 */
[----:B------:R-:W-:Y:S02]  /*2800*/  USEL UR6, UR61, UR4, !UP2 ;  /* 0x000000043d067287 */ /* 0x000fe4000d000000 */
[----:B-1----:R-:W-:Y:S01]  /*2810*/  UIMAD.WIDE.U32 UR10, UR5, UR8, URZ ;  /* 0x00000008050a72a5 */ /* 0x002fe2000f8e00ff */
[----:B------:R-:W-:Y:S01]  /*2820*/  UMOV UR4, UR19 ;  /* 0x0000001300047c82 */ /* 0x000fe20008000000 */
[----:B------:R-:W-:Y:S02]  /*2830*/  UIMAD.WIDE.U32 UR16, UR53, UR12, URZ ;  /* 0x0000000c351072a5 */ /* 0x000fe4000f8e00ff */
[----:B------:R-:W-:-:S03]  /*2840*/  UIMAD.WIDE.U32 UR18, UR6, UR8, URZ ;  /* 0x00000008061272a5 */ /* 0x000fc6000f8e00ff */
[----:B------:R-:W-:Y:S01]  /*2850*/  UMOV UR10, UR11 ;  /* 0x0000000b000a7c82 */ /* 0x000fe20008000000 */
[----:B------:R-:W-:Y:S02]  /*2860*/  USHF.R.U32.HI UR4, URZ, UR21, UR4 ;  /* 0x00000015ff047299 */ /* 0x000fe40008011604 */
[----:B------:R-:W-:Y:S01]  /*2870*/  @UP3 USHF.R.U32.HI UR5, URZ, UR9, UR10 ;  /* 0x00000009ff053299 */ /* 0x000fe2000801160a */
[----:B------:R-:W-:Y:S01]  /*2880*/  UMOV UR16, UR17 ;  /* 0x0000001100107c82 */ /* 0x000fe20008000000 */
[----:B------:R-:W-:Y:S01]  /*2890*/  UMOV UR18, UR19 ;  /* 0x0000001300127c82 */ /* 0x000fe20008000000 */
[----:B------:R-:W-:Y:S02]  /*28a0*/  USHF.R.U32.HI UR13, URZ, UR13, UR16 ;  /* 0x0000000dff0d7299 */ /* 0x000fe40008011610 */
[----:B------:R-:W-:Y:S02]  /*28b0*/  USEL UR4, UR45, UR4, !UP0 ;  /* 0x000000042d047287 */ /* 0x000fe4000c000000 */
[----:B------:R-:W-:-:S02]  /*28c0*/  @UP3 USHF.R.U32.HI UR6, URZ, UR9, UR18 ;  /* 0x00000009ff063299 */ /* 0x000fc40008011612 */
[----:B------:R-:W-:Y:S02]  /*28d0*/  UIMAD UR7, UR39, UR5, URZ ;  /* 0x00000005270772a4 */ /* 0x000fe4000f8e02ff */
[----:B------:R-:W-:Y:S02]  /*28e0*/  USEL UR5, UR53, UR13, !UP2 ;  /* 0x0000000d35057287 */ /* 0x000fe4000d000000 */
[----:B------:R-:W-:Y:S02]  /*28f0*/  UIMAD UR10, UR39, UR6, URZ ;  /* 0x00000006270a72a4 */ /* 0x000fe4000f8e02ff */
[----:B------:R-:W-:Y:S02]  /*2900*/  UISETP.GE.AND UP0, UPT, UR4, UR7, UPT ;  /* 0x000000070400728c */ /* 0x000fe4000bf06270 */
[----:B------:R-:W-:Y:S02]  /*2910*/  UIMAD.WIDE.U32 UR12, UR4, UR8, URZ ;  /* 0x00000008040c72a5 */ /* 0x000fe4000f8e00ff */
[----:B------:R-:W-:-:S02]  /*2920*/  UISETP.GE.OR UP0, UPT, UR5, UR10, UP0 ;  /* 0x0000000a0500728c */ /* 0x000fc40008706670 */
        /* <DEDUP_REMOVED lines=19> */
.L_x_44:
[----:B------:R-:W2:Y:S02]  /*2a60*/  LDCU UR4, c[0x0][0xb30] ;  /* 0x00016600ff0477ac */ /* 0x000ea40008000800 */
[----:B--2---:R-:W-:-:S09]  /*2a70*/  UISETP.NE.AND UP0, UPT, UR4, 0x1, UPT ;  /* 0x000000010400788c */ /* 0x004fd2000bf05270 */
[----:B------:R-:W-:Y:S05]  /*2a80*/  BRA.U UP0, `(.L_x_45) ;  /* 0x0000000100447547 */ /* 0x000fea000b800000 */
[----:B------:R-:W2:Y:S01]  /*2a90*/  LDCU.128 UR8, c[0x0][0xb10] ;  /* 0x00016200ff0877ac */ /* 0x000ea20008000c00 */
[----:B------:R-:W4:Y:S01]  /*2aa0*/  LDCU UR12, c[0x0][0xb0c] ;  /* 0x00016180ff0c77ac */ /* 0x000f220008000800 */
[----:B------:R-:W1:Y:S01]  /*2ab0*/  LDCU UR13, c[0x0][0xb20] ;  /* 0x00016400ff0d77ac */ /* 0x000e620008000800 */
[----:B--2---:R-:W-:Y:S02]  /*2ac0*/  UIMAD.WIDE.U32 UR6, UR53, UR8, URZ ;  /* 0x00000008350672a5 */ /* 0x004fe4000f8e00ff */
[----:B------:R-:W-:Y:S02]  /*2ad0*/  UIMAD.WIDE.U32 UR4, UR45, UR11, URZ ;  /* 0x0000000b2d0472a5 */ /* 0x000fe4000f8e00ff */
[----:B----4-:R-:W-:Y:S02]  /*2ae0*/  UISETP.NE.AND UP2, UPT, UR12, 0x1, UPT ;  /* 0x000000010c00788c */ /* 0x010fe4000bf45270 */
[----:B------:R-:W-:Y:S01]  /*2af0*/  UISETP.NE.AND UP0, UPT, UR10, 0x1, UPT ;  /* 0x000000010a00788c */ /* 0x000fe2000bf05270 */
[----:B------:R-:W-:-:S02]  /*2b00*/  UMOV UR6, UR7 ;  /* 0x0000000700067c82 */ /* 0x000fc40008000000 */
[----:B------:R-:W-:Y:S01]  /*2b10*/  UMOV UR4, UR5 ;  /* 0x0000000500047c82 */ /* 0x000fe20008000000 */
[----:B------:R-:W-:Y:S02]  /*2b20*/  USHF.R.U32.HI UR6, URZ, UR9, UR6 ;  /* 0x00000009ff067299 */ /* 0x000fe40008011606 */
[----:B-1----:R-:W-:Y:S02]  /*2b30*/  USHF.R.U32.HI UR4, URZ, UR13, UR4 ;  /* 0x0000000dff047299 */ /* 0x002fe40008011604 */
[----:B------:R-:W-:Y:S02]  /*2b40*/  USEL UR5, UR53, UR6, !UP2 ;  /* 0x0000000635057287 */ /* 0x000fe4000d000000 */
[----:B------:R-:W-:-:S04]  /*2b50*/  USEL UR4, UR45, UR4, !UP0 ;  /* 0x000000042d047287 */ /* 0x000fc8000c000000 */
[----:B------:R-:W-:Y:S02]  /*2b60*/  UIADD3 UR6, UPT, UPT, UR5, -UR4, URZ ;  /* 0x8000000405067290 */ /* 0x000fe4000fffe0ff */
[----:B------:R-:W-:Y:S02]  /*2b70*/  UIADD3 UR4, UPT, UPT, -UR5, UR4, URZ ;  /* 0x0000000405047290 */ /* 0x000fe4000fffe1ff */
[----:B------:R-:W-:Y:S02]  /*2b80*/  UIMAD UR45, UR6, UR10, UR45 ;  /* 0x0000000a062d72a4 */ /* 0x000fe4000f8e022d */
[----:B------:R-:W-:-:S12]  /*2b90*/  UIMAD UR53, UR4, UR12, UR53 ;  /* 0x0000000c043572a4 */ /* 0x000fd8000f8e0235 */
.L_x_45:
[----:B------:R-:W-:Y:S01]  /*2ba0*/  VIADD R11, R11, 0x1 ;  /* 0x000000010b0b7836 */ /* 0x000fe20000000000 */
[----:B------:R-:W-:Y:S02]  /*2bb0*/  R2UR UR5, R56 ;  /* 0x00000000380572ca */ /* 0x000fe400000e0000 */
[----:B------:R-:W-:Y:S02]  /*2bc0*/  R2UR UR4, R55 ;  /* 0x00000000370472ca */ /* 0x000fe400000e0000 */
[C---:B------:R-:W-:Y:S02]  /*2bd0*/  ISETP.NE.AND P0, PT, R11.reuse, 0x2, PT ;  /* 0x000000020b00780c */ /* 0x040fe40003f05270 */
[----:B------:R-:W-:Y:S02]  /*2be0*/  PLOP3.LUT P2, PT, PT, PT, PT, 0x80, 0x8 ;  /* 0x000000000008781c */ /* 0x000fe40003f4f070 */
[----:B-1----:R-:W-:Y:S02]  /*2bf0*/  SEL R0, RZ, 0x1, P0 ;  /* 0x00000001ff007807 */ /* 0x002fe40000000000 */
[----:B------:R-:W-:-:S02]  /*2c00*/  SEL R11, R11, RZ, P0 ;  /* 0x000000ff0b0b7207 */ /* 0x000fc40000000000 */
[----:B------:R-:W-:Y:S01]  /*2c10*/  LOP3.LUT R10, R10, R0, RZ, 0x3c, !PT ;  /* 0x000000000a0a7212 */ /* 0x000fe200078e3cff */
[----:B------:R-:W-:Y:S02]  /*2c20*/  UIADD3 UR25, UPT, UPT, UR53, UR5, URZ ;  /* 0x0000000535197290 */ /* 0x000fe4000fffe0ff */
[----:B------:R-:W-:Y:S01]  /*2c30*/  UIADD3 UR27, UPT, UPT, UR45, UR4, URZ ;  /* 0x000000042d1b7290 */ /* 0x000fe2000fffe0ff */
[----:B------:R-:W-:Y:S11]  /*2c40*/  BRA.U UP1, `(.L_x_46) ;  /* 0xffffffed01047547 */ /* 0x000ff6000b83ffff */
[----:B------:R-:W-:Y:S01]  /*2c50*/  UIADD3 UR22, UPT, UPT, UR22, 0x18, URZ ;  /* 0x0000001816167890 */ /* 0x000fe2000fffe0ff */
[----:B------:R-:W-:-:S03]  /*2c60*/  SHF.L.U32 R2, R12, 0x1f, RZ ;  /* 0x0000001f0c027819 */ /* 0x000fc600000006ff */
[----:B------:R-:W-:-:S09]  /*2c70*/  ULEA UR4, UR23, UR22, 0x3 ;  /* 0x0000001617047291 */ /* 0x000fd2000f8e18ff */
[----:B------:R-:W1:Y:S02]  /*2c80*/  SYNCS.PHASECHK.TRANS64.TRYWAIT P0, [UR4], R2 ;  /* 0x00000002ff0075a7 */ /* 0x000e640008001104 */
[----:B-1----:R-:W-:Y:S05]  /*2c90*/  @!P0 BRA `(.L_x_47) ;  /* 0x00000054007c8947 */ /* 0x002fea0003800000 */
.L_x_130:
[----:B------:R-:W-:-:S04]  /*2ca0*/  UIADD3 UR4, UPT, UPT, UR23, 0x1, URZ ;  /* 0x0000000117047890 */ /* 0x000fc8000fffe0ff */
[----:B------:R-:W-:-:S04]  /*2cb0*/  UISETP.NE.AND UP0, UPT, UR4, 0x3, UPT ;  /* 0x000000030400788c */ /* 0x000fc8000bf05270 */
[----:B------:R-:W-:Y:S02]  /*2cc0*/  USEL UR6, URZ, 0x1, UP0 ;  /* 0x00000001ff067887 */ /* 0x000fe40008000000 */
[----:B------:R-:W-:-:S04]  /*2cd0*/  USEL UR4, UR4, URZ, UP0 ;  /* 0x000000ff04047287 */ /* 0x000fc80008000000 */
[----:B------:R-:W-:Y:S01]  /*2ce0*/  ULEA UR5, UR4, UR22, 0x3 ;  /* 0x0000001604057291 */ /* 0x000fe2000f8e18ff */
[----:B------:R-:W-:-:S04]  /*2cf0*/  LOP3.LUT R12, R12, UR6, RZ, 0x3c, !PT ;  /* 0x000000060c0c7c12 */ /* 0x000fc8000f8e3cff */
[----:B-1----:R-:W-:-:S04]  /*2d00*/  SHF.L.U32 R2, R12, 0x1f, RZ ;  /* 0x0000001f0c027819 */ /* 0x002fc800000006ff */
[----:B------:R-:W1:Y:S02]  /*2d10*/  SYNCS.PHASECHK.TRANS64.TRYWAIT P0, [UR5], R2 ;  /* 0x00000002ff0075a7 */ /* 0x000e640008001105 */
[----:B-1----:R-:W-:Y:S05]  /*2d20*/  @!P0 BRA `(.L_x_48) ;  /* 0x0000005400708947 */ /* 0x002fea0003800000 */
.L_x_132:
[----:B------:R-:W-:-:S04]  /*2d30*/  UIADD3 UR4, UPT, UPT, UR4, 0x1, URZ ;  /* 0x0000000104047890 */ /* 0x000fc8000fffe0ff */
[----:B------:R-:W-:-:S04]  /*2d40*/  UISETP.NE.AND UP0, UPT, UR4, 0x3, UPT ;  /* 0x000000030400788c */ /* 0x000fc8000bf05270 */
[----:B------:R-:W-:Y:S02]  /*2d50*/  USEL UR5, URZ, 0x1, UP0 ;  /* 0x00000001ff057887 */ /* 0x000fe40008000000 */
[----:B------:R-:W-:-:S04]  /*2d60*/  USEL UR4, UR4, URZ, UP0 ;  /* 0x000000ff04047287 */ /* 0x000fc80008000000 */
[----:B------:R-:W-:Y:S01]  /*2d70*/  ULEA UR4, UR4, UR22, 0x3 ;  /* 0x0000001604047291 */ /* 0x000fe2000f8e18ff */
[----:B-1----:R-:W-:-:S04]  /*2d80*/  LOP3.LUT R2, R12, UR5, RZ, 0x3c, !PT ;  /* 0x000000050c027c12 */ /* 0x002fc8000f8e3cff */
[----:B------:R-:W-:Y:S01]  /*2d90*/  SHF.L.U32 R2, R2, 0x1f, RZ ;  /* 0x0000001f02027819 */ /* 0x000fe200000006ff */
[----:B------:R-:W-:-:S07]  /*2da0*/  IMAD.U32 R0, RZ, RZ, UR4 ;  /* 0x00000004ff007e24 */ /* 0x000fce000f8e00ff */
.L_x_49:
[----:B-1----:R1:W2:Y:S02]  /*2db0*/  SYNCS.PHASECHK.TRANS64.TRYWAIT P0, [R0+URZ], R2 ;  /* 0x00000002000075a7 */ /* 0x0022a400080011ff */
[----:B--2---:R-:W-:Y:S05]  /*2dc0*/  @!P0 NANOSLEEP.SYNCS 0x989680 ;  /* 0x009896800000895d */ /* 0x004fea0003900000 */
[----:B------:R-:W2:Y:S02]  /*2dd0*/  @!P0 SYNCS.PHASECHK.TRANS64 P0, [R0+URZ], R2 ;  /* 0x00000002000085a7 */ /* 0x000ea400080010ff */
[----:B--2---:R-:W-:Y:S05]  /*2de0*/  @P0 EXIT ;  /* 0x000000000000094d */ /* 0x004fea0003800000 */
[----:B------:R-:W-:Y:S05]  /*2df0*/  BRA `(.L_x_49) ;  /* 0xfffffffc00ec7947 */ /* 0x000fea000383ffff */
.L_x_22:
[----:B------:R-:W-:-:S04]  /*2e00*/  UISETP.NE.AND UP0, UPT, UR54, URZ, UPT ;  /* 0x000000ff3600728c */ /* 0x000fc8000bf05270 */
[----:B------:R-:W-:-:S09]  /*2e10*/  UISETP.NE.OR UP0, UPT, UR22, 0x1, UP0 ;  /* 0x000000011600788c */ /* 0x000fd20008705670 */
[----:B------:R-:W-:Y:S05]  /*2e20*/  BRA.U UP0, `(.L_x_50) ;  /* 0x0000000500487547 */ /* 0x000fea000b800000 */
[----:B------:R-:W-:Y:S01]  /*2e30*/  ISETP.GE.U32.AND P2, PT, R0, 0x4, PT ;  /* 0x000000040000780c */ /* 0x000fe20003f46070 */
[----:B------:R-:W-:Y:S01]  /*2e40*/  IMAD.MOV.U32 R12, RZ, RZ, 0x1 ;  /* 0x00000001ff0c7424 */ /* 0x000fe200078e00ff */
[----:B------:R-:W-:Y:S02]  /*2e50*/  CS2R R10, SRZ ;  /* 0x00000000000a7805 */ /* 0x000fe4000001ff00 */
[----:B------:R-:W-:Y:S01]  /*2e60*/  CS2R R8, SRZ ;  /* 0x0000000000087805 */ /* 0x000fe2000001ff00 */
[----:B------:R-:W-:Y:S01]  /*2e70*/  UMOV UR6, 0x400 ;  /* 0x0000040000067882 */ /* 0x000fe20000000000 */
[----:B------:R-:W-:Y:S01]  /*2e80*/  UMOV UR5, URZ ;  /* 0x000000ff00057c82 */ /* 0x000fe20008000000 */
[----:B------:R-:W-:-:S12]  /*2e90*/  ULEA UR6, UR54, UR6, 0x18 ;  /* 0x0000000636067291 */ /* 0x000fd8000f8ec0ff */
.L_x_54:
[----:B------:R-:W-:Y:S02]  /*2ea0*/  LEA R2, R8, UR6, 0x3 ;  /* 0x0000000608027c11 */ /* 0x000fe4000f8e18ff */
[----:B------:R-:W-:-:S03]  /*2eb0*/  SHF.L.U32 R4, R9, 0x1f, RZ ;  /* 0x0000001f09047819 */ /* 0x000fc600000006ff */
[----:B------:R-:W-:Y:S01]  /*2ec0*/  VIADD R5, R2, 0xe0 ;  /* 0x000000e002057836 */ /* 0x000fe20000000000 */
[----:B------:R-:W1:Y:S02]  /*2ed0*/  SYNCS.PHASECHK.TRANS64.TRYWAIT P0, [R2+URZ+0xd0], R4 ;  /* 0x0000d004020075a7 */ /* 0x000e6400080011ff */
[----:B-1----:R-:W-:Y:S05]  /*2ee0*/  @!P0 BRA `(.L_x_51) ;  /* 0x0000005400188947 */ /* 0x002fea0003800000 */
.L_x_133:
[----:B------:R-:W-:Y:S01]  /*2ef0*/  ULEA UR4, UR5, UR6, 0x3 ;  /* 0x0000000605047291 */ /* 0x000fe2000f8e18ff */
[----:B-1----:R-:W-:Y:S01]  /*2f00*/  PRMT R2, RZ, 0x654, R5 ;  /* 0x00000654ff027816 */ /* 0x002fe20000000005 */
[----:B------:R-:W-:Y:S01]  /*2f10*/  @!P2 IMAD.MOV.U32 R4, RZ, RZ, 0x10 ;  /* 0x00000010ff04a424 */ /* 0x000fe200078e00ff */
[----:B------:R-:W-:Y:S01]  /*2f20*/  SHF.L.U32 R5, R12, 0x1f, RZ ;  /* 0x0000001f0c057819 */ /* 0x000fe200000006ff */
[----:B------:R-:W-:Y:S01]  /*2f30*/  UIADD3 UR7, UPT, UPT, UR4, 0x70, URZ ;  /* 0x0000007004077890 */ /* 0x000fe2000fffe0ff */
[----:B------:R1:W-:Y:S05]  /*2f40*/  SYNCS.ARRIVE.TRANS64.RED.A1T0 RZ, [R2+URZ], RZ ;  /* 0x000000ff02ff79a7 */ /* 0x0003ea00081004ff */
[----:B------:R-:W-:Y:S01]  /*2f50*/  IMAD.U32 R6, RZ, RZ, UR7 ;  /* 0x00000007ff067e24 */ /* 0x000fe2000f8e00ff */
[----:B------:R-:W2:Y:S04]  /*2f60*/  SYNCS.PHASECHK.TRANS64.TRYWAIT P0, [UR4+0x80], R5 ;  /* 0x00008005ff0075a7 */ /* 0x000ea80008001104 */
[----:B------:R-:W-:Y:S01]  /*2f70*/  PRMT R6, R0, 0x654, R6 ;  /* 0x0000065400067816 */ /* 0x000fe20000000006 */
[----:B-12---:R-:W-:Y:S06]  /*2f80*/  @!P0 BRA `(.L_x_52) ;  /* 0x0000005400048947 */ /* 0x006fec0003800000 */
.L_x_135:
[----:B------:R-:W-:Y:S01]  /*2f90*/  ULEA UR8, UR5, UR6, 0x4 ;  /* 0x0000000605087291 */ /* 0x000fe2000f8e20ff */
[----:B------:R-:W-:Y:S01]  /*2fa0*/  SEL R3, R6, R3, !P2 ;  /* 0x0000000306037207 */ /* 0x000fe20005000000 */
[----:B------:R-:W-:Y:S01]  /*2fb0*/  UIADD3 UR9, UPT, UPT, UR4, 0x70, URZ ;  /* 0x0000007004097890 */ /* 0x000fe2000fffe0ff */
[----:B-1----:R-:W-:Y:S01]  /*2fc0*/  LEA R2, R11, UR6, 0x3 ;  /* 0x000000060b027c11 */ /* 0x002fe2000f8e18ff */
[----:B------:R-:W-:Y:S01]  /*2fd0*/  UIADD3 UR8, UPT, UPT, UR8, 0x100, URZ ;  /* 0x0000010008087890 */ /* 0x000fe2000fffe0ff */
[----:B------:R1:W-:Y:S01]  /*2fe0*/  @!P2 SYNCS.ARRIVE.TRANS64.RED RZ, [R3+URZ], R4 ;  /* 0x0000000403ffa9a7 */ /* 0x0003e200080004ff */
[----:B------:R-:W-:Y:S01]  /*2ff0*/  UIADD3 UR4, UPT, UPT, UR5, 0x1, URZ ;  /* 0x0000000105047890 */ /* 0x000fe2000fffe0ff */
[----:B------:R-:W-:-:S03]  /*3000*/  VIADD R8, R8, 0x1 ;  /* 0x0000000108087836 */ /* 0x000fc60000000000 */
[----:B------:R-:W-:Y:S02]  /*3010*/  UISETP.NE.AND UP0, UPT, UR4, 0x2, UPT ;  /* 0x000000020400788c */ /* 0x000fe4000bf05270 */
[----:B------:R-:W-:Y:S01]  /*3020*/  ISETP.NE.AND P0, PT, R8, 0x2, PT ;  /* 0x000000020800780c */ /* 0x000fe20003f05270 */
[----:B------:R-:W-:Y:S06]  /*3030*/  UGETNEXTWORKID.BROADCAST [UR8], [UR9] ;  /* 0x00000000080073ca */ /* 0x000fec0008000100 */
[----:B------:R-:W-:Y:S02]  /*3040*/  USEL UR7, URZ, 0x1, UP0 ;  /* 0x00000001ff077887 */ /* 0x000fe40008000000 */
[----:B------:R-:W-:-:S04]  /*3050*/  USEL UR5, UR4, URZ, UP0 ;  /* 0x000000ff04057287 */ /* 0x000fc80008000000 */
[----:B------:R-:W-:Y:S02]  /*3060*/  LOP3.LUT R12, R12, UR7, RZ, 0x3c, !PT ;  /* 0x000000070c0c7c12 */ /* 0x000fe4000f8e3cff */
[----:B-1----:R-:W-:-:S04]  /*3070*/  SHF.L.U32 R4, R10, 0x1f, RZ ;  /* 0x0000001f0a047819 */ /* 0x002fc800000006ff */
[----:B------:R-:W1:Y:S02]  /*3080*/  SYNCS.PHASECHK.TRANS64.TRYWAIT P1, [R2+URZ+0x70], R4 ;  /* 0x00007004020075a7 */ /* 0x000e6400080211ff */
[----:B-1----:R-:W-:Y:S05]  /*3090*/  @!P1 BRA `(.L_x_53) ;  /* 0x0000005000d89947 */ /* 0x002fea0003800000 */
.L_x_136:
[C---:B-1----:R-:W-:Y:S01]  /*30a0*/  LEA R4, R11.reuse, UR6, 0x4 ;  /* 0x000000060b047c11 */ /* 0x042fe2000f8e20ff */
[----:B------:R-:W-:Y:S01]  /*30b0*/  VIADD R2, R2, 0x80 ;  /* 0x0000008002027836 */ /* 0x000fe20000000000 */
[----:B------:R-:W-:Y:S01]  /*30c0*/  SEL R8, R8, RZ, P0 ;  /* 0x000000ff08087207 */ /* 0x000fe20000000000 */
[----:B------:R-:W-:-:S03]  /*30d0*/  VIADD R11, R11, 0x1 ;  /* 0x000000010b0b7836 */ /* 0x000fc60000000000 */
[----:B------:R-:W1:Y:S01]  /*30e0*/  LDS.128 R4, [R4+0x100] ;  /* 0x0001000004047984 */ /* 0x000e620000000c00 */
[----:B------:R-:W-:Y:S02]  /*30f0*/  PRMT R2, RZ, 0x654, R2 ;  /* 0x00000654ff027816 */ /* 0x000fe40000000002 */
[C---:B------:R-:W-:Y:S01]  /*3100*/  ISETP.NE.AND P1, PT, R11.reuse, 0x2, PT ;  /* 0x000000020b00780c */ /* 0x040fe20003f25270 */
[----:B------:R-:W-:Y:S01]  /*3110*/  @!PT LDS RZ, [RZ] ;  /* 0x00000000fffff984 */ /* 0x000fe20000000800 */
[----:B------:R-:W-:Y:S01]  /*3120*/  @!PT LDS RZ, [RZ] ;  /* 0x00000000fffff984 */ /* 0x000fe20000000800 */
[----:B------:R-:W-:Y:S01]  /*3130*/  @!PT LDS RZ, [RZ] ;  /* 0x00000000fffff984 */ /* 0x000fe20000000800 */
[----:B------:R-:W-:Y:S01]  /*3140*/  @!PT LDS RZ, [RZ] ;  /* 0x00000000fffff984 */ /* 0x000fe20000000800 */
[----:B------:R2:W-:Y:S06]  /*3150*/  MEMBAR.ALL.CTA ;  /* 0x0000000000007992 */ /* 0x0005ec0000008000 */
[----:B--2---:R-:W2:Y:S01]  /*3160*/  FENCE.VIEW.ASYNC.S ;  /* 0x00000000000073c6 */ /* 0x004ea20000000000 */
[----:B------:R-:W-:Y:S01]  /*3170*/  SEL R11, R11, RZ, P1 ;  /* 0x000000ff0b0b7207 */ /* 0x000fe20000800000 */
[----:B--2---:R2:W-:Y:S01]  /*3180*/  SYNCS.ARRIVE.TRANS64.RED.A1T0 RZ, [R2+URZ], RZ ;  /* 0x000000ff02ff79a7 */ /* 0x0045e200081004ff */
[----:B-1----:R-:W-:-:S02]  /*3190*/  LOP3.LUT P3, RZ, R6, 0x1, RZ, 0xc0, !PT ;  /* 0x0000000106ff7812 */ /* 0x002fc4000786c0ff */
[----:B------:R-:W-:-:S04]  /*31a0*/  SEL R4, RZ, 0x1, P1 ;  /* 0x00000001ff047807 */ /* 0x000fc80000800000 */
[----:B------:R-:W-:Y:S02]  /*31b0*/  LOP3.LUT R10, R10, R4, RZ, 0x3c, !PT ;  /* 0x000000040a0a7212 */ /* 0x000fe400078e3cff */
[----:B--2---:R-:W-:-:S04]  /*31c0*/  SEL R2, RZ, 0x1, P0 ;  /* 0x00000001ff027807 */ /* 0x004fc80000000000 */
[----:B------:R-:W-:Y:S01]  /*31d0*/  LOP3.LUT R9, R9, R2, RZ, 0x3c, !PT ;  /* 0x0000000209097212 */ /* 0x000fe200078e3cff */
[----:B------:R-:W-:Y:S06]  /*31e0*/  @P3 BRA `(.L_x_54) ;  /* 0xfffffffc002c3947 */ /* 0x000fec000383ffff */
[----:B------:R-:W-:Y:S01]  /*31f0*/  ULEA UR4, UR5, UR6, 0x3 ;  /* 0x0000000605047291 */ /* 0x000fe2000f8e18ff */
[----:B------:R-:W-:-:S08]  /*3200*/  SHF.L.U32 R2, R12, 0x1f, RZ ;  /* 0x0000001f0c027819 */ /* 0x000fd000000006ff */
[----:B------:R-:W1:Y:S02]  /*3210*/  SYNCS.PHASECHK.TRANS64 P0, [UR4+0x80], R2 ;  /* 0x00008002ff0075a7 */ /* 0x000e640008001004 */
[----:B-1----:R-:W-:Y:S05]  /*3220*/  @P0 BRA `(.L_x_55) ;  /* 0x0000000000080947 */ /* 0x002fea0003800000 */
[----:B------:R-:W1:Y:S02]  /*3230*/  SYNCS.PHASECHK.TRANS64.TRYWAIT P0, [UR4+0x80], R2 ;  /* 0x00008002ff0075a7 */ /* 0x000e640008001104 */
[----:B-1----:R-:W-:Y:S05]  /*3240*/  @!P0 BRA `(.L_x_56) ;  /* 0x0000005000808947 */ /* 0x002fea0003800000 */
.L_x_55:
[----:B------:R-:W-:-:S04]  /*3250*/  UIADD3 UR7, UPT, UPT, UR5, 0x1, URZ ;  /* 0x0000000105077890 */ /* 0x000fc8000fffe0ff */
[----:B------:R-:W-:-:S04]  /*3260*/  UISETP.NE.AND UP0, UPT, UR7, 0x2, UPT ;  /* 0x000000020700788c */ /* 0x000fc8000bf05270 */
[----:B------:R-:W-:Y:S02]  /*3270*/  USEL UR8, URZ, 0x1, UP0 ;  /* 0x00000001ff087887 */ /* 0x000fe40008000000 */
[----:B------:R-:W-:-:S04]  /*3280*/  USEL UR7, UR7, URZ, UP0 ;  /* 0x000000ff07077287 */ /* 0x000fc80008000000 */
[----:B------:R-:W-:Y:S01]  /*3290*/  ULEA UR7, UR7, UR6, 0x3 ;  /* 0x0000000607077291 */ /* 0x000fe2000f8e18ff */
[----:B-1----:R-:W-:-:S04]  /*32a0*/  LOP3.LUT R2, R12, UR8, RZ, 0x3c, !PT ;  /* 0x000000080c027c12 */ /* 0x002fc8000f8e3cff */
[----:B------:R-:W-:-:S04]  /*32b0*/  SHF.L.U32 R0, R2, 0x1f, RZ ;  /* 0x0000001f02007819 */ /* 0x000fc800000006ff */
[----:B------:R-:W1:Y:S02]  /*32c0*/  SYNCS.PHASECHK.TRANS64 P0, [UR7+0x80], R0 ;  /* 0x00008000ff0075a7 */ /* 0x000e640008001007 */
[----:B-1----:R-:W-:Y:S05]  /*32d0*/  @P0 EXIT ;  /* 0x000000000000094d */ /* 0x002fea0003800000 */
[----:B------:R-:W-:Y:S02]  /*32e0*/  SHF.L.U32 R2, R2, 0x1f, RZ ;  /* 0x0000001f02027819 */ /* 0x000fe400000006ff */
[----:B------:R-:W-:-:S07]  /*32f0*/  MOV R0, UR7 ;  /* 0x0000000700007c02 */ /* 0x000fce0008000f00 */
.L_x_57:
[----:B-1----:R1:W2:Y:S02]  /*3300*/  SYNCS.PHASECHK.TRANS64.TRYWAIT P0, [R0+URZ+0x80], R2 ;  /* 0x00008002000075a7 */ /* 0x0022a400080011ff */
[----:B--2---:R-:W-:Y:S05]  /*3310*/  @!P0 NANOSLEEP.SYNCS 0x989680 ;  /* 0x009896800000895d */ /* 0x004fea0003900000 */
[----:B------:R-:W2:Y:S02]  /*3320*/  @!P0 SYNCS.PHASECHK.TRANS64 P0, [R0+URZ+0x80], R2 ;  /* 0x00008002000085a7 */ /* 0x000ea400080010ff */
[----:B--2---:R-:W-:Y:S05]  /*3330*/  @P0 EXIT ;  /* 0x000000000000094d */ /* 0x004fea0003800000 */
[----:B------:R-:W-:Y:S05]  /*3340*/  BRA `(.L_x_57) ;  /* 0xfffffffc00ec7947 */ /* 0x000fea000383ffff */
.L_x_50:
[----:B------:R-:W-:Y:S05]  /*3350*/  BRA.U UP4, `(.L_x_58) ;  /* 0x0000001504047547 */ /* 0x000fea000b800000 */
[----:B------:R-:W-:Y:S01]  /*3360*/  UMOV UR4, 0x40 ;  /* 0x0000004000047882 */ /* 0x000fe20000000000 */
[----:B------:R-:W-:Y:S01]  /*3370*/  NOP ;  /* 0x0000000000007918 */ /* 0x000fe20000000000 */
[----:B------:R-:W-:Y:S01]  /*3380*/  ULEA UR5, UR54, UR4, 0x18 ;  /* 0x0000000436057291 */ /* 0x000fe2000f8ec0ff */
[----:B------:R-:W-:Y:S02]  /*3390*/  UMOV UR6, 0x400 ;  /* 0x0000040000067882 */ /* 0x000fe40000000000 */
[----:B------:R-:W-:-:S06]  /*33a0*/  ULEA UR6, UR54, UR6, 0x18 ;  /* 0x0000000636067291 */ /* 0x000fcc000f8ec0ff */
[----:B------:R-:W1:Y:S02]  /*33b0*/  LDS.U8 R0, [UR5+0x1c] ;  /* 0x00001c05ff007984 */ /* 0x000e640008000000 */
[----:B-1----:R-:W-:-:S13]  /*33c0*/  ISETP.NE.AND P0, PT, R0, RZ, PT ;  /* 0x000000ff0000720c */ /* 0x002fda0003f05270 */
[----:B------:R-:W-:Y:S05]  /*33d0*/  @P0 BRA `(.L_x_59) ;  /* 0x0000000000580947 */ /* 0x000fea0003800000 */
[----:B------:R-:W-:-:S13]  /*33e0*/  ELECT P0, URZ, PT ;  /* 0x0000000000ff782f */ /* 0x000fda0003800000 */
[----:B------:R-:W-:Y:S05]  /*33f0*/  @!P0 BRA `(.L_x_60) ;  /* 0x0000000000608947 */ /* 0x000fea0003800000 */
[----:B------:R-:W-:Y:S01]  /*3400*/  UMOV UR4, 0x10 ;  /* 0x0000001000047882 */ /* 0x000fe20000000000 */
[----:B------:R-:W-:Y:S01]  /*3410*/  HFMA2 R0, -RZ, RZ, 0, 5.9604644775390625e-08 ;  /* 0x00000001ff007431 */ /* 0x000fe200000001ff */
[----:B------:R-:W-:-:S03]  /*3420*/  MOV R3, 0xffff ;  /* 0x0000ffff00037802 */ /* 0x000fc60000000f00 */
[----:B------:R-:W-:Y:S04]  /*3430*/  DEPBAR.LE SB1, 0x36 ;  /* 0x00009d800000791a */ /* 0x000fe80000000000 */
[----:B------:R-:W1:Y:S02]  /*3440*/  UTCATOMSWS.FIND_AND_SET.ALIGN UP0, UR4, UR4 ;  /* 0x00000004000475e3 */ /* 0x000e640008000800 */
[----:B-1----:R-:W-:Y:S01]  /*3450*/  MOV R4, UR4 ;  /* 0x0000000400047c02 */ /* 0x002fe20008000f00 */
[----:B------:R-:W-:Y:S06]  /*3460*/  BRA.U UP0, `(.L_x_61) ;  /* 0x0000000100187547 */ /* 0x000fec000b800000 */
.L_x_62:
[----:B------:R-:W-:Y:S05]  /*3470*/  NANOSLEEP 0x64 ;  /* 0x000000640000795d */ /* 0x000fea0003800000 */
[----:B------:R-:W-:-:S05]  /*3480*/  UMOV UR4, 0x10 ;  /* 0x0000001000047882 */ /* 0x000fca0000000000 */
[----:B------:R-:W-:Y:S04]  /*3490*/  DEPBAR.LE SB1, 0x36 ;  /* 0x00009d800000791a */ /* 0x000fe80000000000 */
[----:B------:R-:W1:Y:S02]  /*34a0*/  UTCATOMSWS.FIND_AND_SET.ALIGN UP0, UR4, UR4 ;  /* 0x00000004000475e3 */ /* 0x000e640008000800 */
[----:B-1----:R-:W-:Y:S01]  /*34b0*/  MOV R4, UR4 ;  /* 0x0000000400047c02 */ /* 0x002fe20008000f00 */
[----:B------:R-:W-:Y:S05]  /*34c0*/  BRA.U !UP0, `(.L_x_62) ;  /* 0xfffffffd08e87547 */ /* 0x000fea000b83ffff */
.L_x_61:
[-C--:B------:R-:W-:Y:S02]  /*34d0*/  SHF.L.U32 R3, R3, R4.reuse, RZ ;  /* 0x0000000403037219 */ /* 0x080fe400000006ff */
[----:B------:R-:W-:Y:S01]  /*34e0*/  SHF.L.U32 R0, R0, R4, RZ ;  /* 0x0000000400007219 */ /* 0x000fe200000006ff */
[----:B------:R-:W-:Y:S02]  /*34f0*/  IMAD.SHL.U32 R4, R4, 0x20, RZ ;  /* 0x0000002004047824 */ /* 0x000fe400078e00ff */
[----:B------:R1:W-:Y:S04]  /*3500*/  ATOMS.OR RZ, [UR5+0x14], R3 ;  /* 0x00001403ffff798c */ /* 0x0003e8000b000005 */
[----:B------:R1:W-:Y:S04]  /*3510*/  ATOMS.OR RZ, [UR5+0x18], R0 ;  /* 0x00001800ffff798c */ /* 0x0003e8000b000005 */
[----:B------:R1:W-:Y:S01]  /*3520*/  STS [UR6+0x120], R4 ;  /* 0x00012004ff007988 */ /* 0x0003e20008000806 */
[----:B------:R-:W-:Y:S05]  /*3530*/  BRA `(.L_x_60) ;  /* 0x0000000000107947 */ /* 0x000fea0003800000 */
.L_x_59:
[----:B------:R-:W-:Y:S02]  /*3540*/  MOV R0, 0xffffffff ;  /* 0xffffffff00007802 */ /* 0x000fe40000000f00 */
[----:B------:R-:W-:-:S03]  /*3550*/  MOV R4, 0x3580 ;  /* 0x0000358000047802 */ /* 0x000fc60000000f00 */
[----:B------:R1:W-:Y:S04]  /*3560*/  STS [UR6+0x120], R0 ;  /* 0x00012000ff007988 */ /* 0x0003e80008000806 */
[----:B-1---5:R-:W-:Y:S05]  /*3570*/  CALL.REL.NOINC `($__internal_1_$__cuda_sm10x_tcgen05_guardrail_trap_phase_invalid_during_alloc) ;  /* 0x00000054005c7944 */ /* 0x022fea0003c00000 */
.L_x_60:
[----:B------:R-:W-:Y:S05]  /*3580*/  WARPSYNC.ALL ;  /* 0x0000000000007948 */ /* 0x000fea0003800000 */
[----:B------:R-:W2:Y:S01]  /*3590*/  S2UR UR4, SR_CgaCtaId ;  /* 0x00000000000479c3 */ /* 0x000ea20000008800 */
[----:B------:R-:W-:Y:S01]  /*35a0*/  UMOV UR71, 0x400 ;  /* 0x0000040000477882 */ /* 0x000fe20000000000 */
[----:B------:R-:W-:-:S06]  /*35b0*/  NOP ;  /* 0x0000000000007918 */ /* 0x000fcc0000000000 */
[----:B------:R-:W-:Y:S06]  /*35c0*/  BAR.ARV 0x6, 0xa0 ;  /* 0x0182800000007b1d */ /* 0x000fec0000002000 */
[----:B------:R-:W3:Y:S01]  /*35d0*/  LDCU UR7, c[0x0][0x38c] ;  /* 0x00007180ff0777ac */ /* 0x000ee20008000800 */
[----:B------:R-:W-:Y:S01]  /*35e0*/  LOP3.LUT R2, R2, 0xffff, RZ, 0xc0, !PT ;  /* 0x0000ffff02027812 */ /* 0x000fe200078ec0ff */
[----:B------:R-:W-:Y:S01]  /*35f0*/  HFMA2 R11, -RZ, RZ, 0, 5.9604644775390625e-08 ;  /* 0x00000001ff0b7431 */ /* 0x000fe200000001ff */
[----:B------:R-:W-:Y:S01]  /*3600*/  MOV R10, RZ ;  /* 0x000000ff000a7202 */ /* 0x000fe20000000f00 */
[----:B------:R-:W4:Y:S01]  /*3610*/  LDCU UR8, c[0x0][0x38c] ;  /* 0x00007180ff0877ac */ /* 0x000f220008000800 */
[----:B------:R-:W-:-:S02]  /*3620*/  R2UR UR72, R2 ;  /* 0x00000000024872ca */ /* 0x000fc400000e0000 */
[----:B------:R-:W-:Y:S01]  /*3630*/  CS2R R8, SRZ ;  /* 0x0000000000087805 */ /* 0x000fe2000001ff00 */
[----:B------:R-:W-:Y:S01]  /*3640*/  UMOV UR75, URZ ;  /* 0x000000ff004b7c82 */ /* 0x000fe20008000000 */
[----:B------:R-:W-:Y:S01]  /*3650*/  UMOV UR9, URZ ;  /* 0x000000ff00097c82 */ /* 0x000fe20008000000 */
[----:B--2---:R-:W-:Y:S01]  /*3660*/  ULEA UR71, UR4, UR71, 0x18 ;  /* 0x0000004704477291 */ /* 0x004fe2000f8ec0ff */
[----:B------:R-:W-:Y:S01]  /*3670*/  UMOV UR76, 0x0 ;  /* 0x00000000004c7882 */ /* 0x000fe20000000000 */
[----:B------:R-:W-:Y:S02]  /*3680*/  UMOV UR77, 0x4100910 ;  /* 0x04100910004d7882 */ /* 0x000fe40000000000 */
[----:B------:R-:W-:Y:S02]  /*3690*/  UIADD3 UR6, UPT, UPT, UR71, 0x6800, URZ ;  /* 0x0000680047067890 */ /* 0x000fe4000fffe0ff */
[----:B------:R-:W-:Y:S02]  /*36a0*/  UIADD3 UR5, UPT, UPT, UR71, 0x1e800, URZ ;  /* 0x0001e80047057890 */ /* 0x000fe4000fffe0ff */
[----:B---3--:R-:W-:Y:S01]  /*36b0*/  UIADD3 UR7, UPT, UPT, UR7, 0x7f, URZ ;  /* 0x0000007f07077890 */ /* 0x008fe2000fffe0ff */
[----:B-1----:R-:W1:Y:S01]  /*36c0*/  LDS R0, [UR71+0x120] ;  /* 0x00012047ff007984 */ /* 0x002e620008000800 */
[----:B------:R-:W-:-:S02]  /*36d0*/  USHF.R.U32.HI UR6, URZ, 0x4, UR6 ;  /* 0x00000004ff067899 */ /* 0x000fc40008011606 */
[----:B------:R-:W-:Y:S02]  /*36e0*/  USHF.R.S32.HI UR4, URZ, 0x1f, UR7 ;  /* 0x0000001fff047899 */ /* 0x000fe40008011407 */
[----:B------:R-:W-:Y:S02]  /*36f0*/  USHF.R.U32.HI UR5, URZ, 0x4, UR5 ;  /* 0x00000004ff057899 */ /* 0x000fe40008011605 */
[----:B------:R-:W-:Y:S02]  /*3700*/  ULEA.HI UR4, UR4, UR7, URZ, 0x7 ;  /* 0x0000000704047291 */ /* 0x000fe4000f8f38ff */
[----:B------:R-:W-:Y:S02]  /*3710*/  ULOP3.LUT UR6, UR6, 0x3fff, URZ, 0xc0, !UPT ;  /* 0x00003fff06067892 */ /* 0x000fe4000f8ec0ff */
[----:B------:R-:W-:Y:S02]  /*3720*/  USHF.R.S32.HI UR10, URZ, 0x7, UR4 ;  /* 0x00000007ff0a7899 */ /* 0x000fe40008011404 */
[----:B------:R-:W-:-:S02]  /*3730*/  ULOP3.LUT UR5, UR5, 0x3fff, URZ, 0xc0, !UPT ;  /* 0x00003fff05057892 */ /* 0x000fc4000f8ec0ff */
[----:B------:R-:W-:Y:S02]  /*3740*/  UISETP.LT.AND UP0, UPT, UR10, 0x1, UPT ;  /* 0x000000010a00788c */ /* 0x000fe4000bf01270 */
[----:B------:R-:W-:Y:S01]  /*3750*/  IMAD.U32 R12, RZ, RZ, UR10 ;  /* 0x0000000aff0c7e24 */ /* 0x000fe2000f8e00ff */
[----:B------:R-:W-:Y:S02]  /*3760*/  ULOP3.LUT UR73, UR6, 0x10000, URZ, 0xfc, !UPT ;  /* 0x0001000006497892 */ /* 0x000fe4000f8efcff */
[----:B------:R-:W-:Y:S02]  /*3770*/  USEL UR4, UR10, 0x1, !UP0 ;  /* 0x000000010a047887 */ /* 0x000fe4000c000000 */
[----:B------:R-:W-:Y:S02]  /*3780*/  ULOP3.LUT UR74, UR5, 0x10000, URZ, 0xfc, !UPT ;  /* 0x00010000054a7892 */ /* 0x000fe4000f8efcff */
[----:B------:R-:W-:Y:S02]  /*3790*/  UIADD3 UR4, UPT, UPT, -UR4, URZ, URZ ;  /* 0x000000ff04047290 */ /* 0x000fe4000fffe1ff */
[----:B----4-:R-:W-:-:S04]  /*37a0*/  UISETP.GE.AND UP4, UPT, UR8, 0x1, UPT ;  /* 0x000000010800788c */ /* 0x010fc8000bf86270 */
[----:B------:R-:W-:Y:S01]  /*37b0*/  IMAD.U32 R14, RZ, RZ, UR4 ;  /* 0x00000004ff0e7e24 */ /* 0x000fe2000f8e00ff */
[----:B-1----:R-:W-:-:S13]  /*37c0*/  R2UR UR7, R0 ;  /* 0x00000000000772ca */ /* 0x002fda00000e0000 */
[----:B------:R-:W-:-:S07]  /*37d0*/  IMAD.U32 R15, RZ, RZ, UR7 ;  /* 0x00000007ff0f7e24 */ /* 0x000fce000f8e00ff */
.L_x_69:
[----:B------:R-:W-:Y:S02]  /*37e0*/  LEA R0, R10, UR71, 0x3 ;  /* 0x000000470a007c11 */ /* 0x000fe4000f8e18ff */
[----:B------:R-:W-:Y:S02]  /*37f0*/  SHF.L.U32 R2, R9, 0x1f, RZ ;  /* 0x0000001f09027819 */ /* 0x000fe400000006ff */
[----:B------:R-:W-:Y:S01]  /*3800*/  PLOP3.LUT P0, PT, PT, PT, UP4, 0x80, 0x8 ;  /* 0x000000000008781c */ /* 0x000fe20003f0f048 */
[----:B------:R-:W-:Y:S01]  /*3810*/  VIADD R3, R0, 0x80 ;  /* 0x0000008000037836 */ /* 0x000fe20000000000 */
[----:B-1----:R-:W1:Y:S02]  /*3820*/  SYNCS.PHASECHK.TRANS64.TRYWAIT P1, [R0+URZ+0x70], R2 ;  /* 0x00007002000075a7 */ /* 0x002e6400080211ff */
[----:B-1----:R-:W-:Y:S09]  /*3830*/  @!P1 BRA `(.L_x_63) ;  /* 0x0000004c001c9947 */ /* 0x002ff20003800000 */
.L_x_138:
[----:B------:R-:W-:Y:S01]  /*3840*/  LEA R4, R10, UR71, 0x4 ;  /* 0x000000470a047c11 */ /* 0x000fe2000f8e20ff */
[----:B------:R-:W-:Y:S01]  /*3850*/  @UP4 ULEA UR4, UR9, UR71, 0x3 ;  /* 0x0000004709044291 */ /* 0x000fe2000f8e18ff */
[----:B------:R-:W-:Y:S01]  /*3860*/  PLOP3.LUT P2, PT, PT, PT, PT, 0x80, 0x8 ;  /* 0x000000000008781c */ /* 0x000fe20003f4f070 */
[----:B------:R-:W-:Y:S01]  /*3870*/  ULEA UR5, UR75, UR71, 0x3 ;  /* 0x000000474b057291 */ /* 0x000fe2000f8e18ff */
[----:B------:R-:W-:Y:S02]  /*3880*/  PRMT R3, RZ, 0x654, R3 ;  /* 0x00000654ff037816 */ /* 0x000fe40000000003 */
[----:B------:R-:W2:Y:S01]  /*3890*/  LDS.128 R4, [R4+0x100] ;  /* 0x0001000004047984 */ /* 0x000ea20000000c00 */
[----:B-1----:R-:W-:Y:S02]  /*38a0*/  @P0 SHF.L.U32 R2, R8, 0x1f, RZ ;  /* 0x0000001f08020819 */ /* 0x002fe400000006ff */
[----:B------:R-:W-:Y:S01]  /*38b0*/  SHF.L.U32 R0, R11, 0x1f, RZ ;  /* 0x0000001f0b007819 */ /* 0x000fe200000006ff */
[----:B------:R-:W-:Y:S01]  /*38c0*/  @!PT LDS RZ, [RZ] ;  /* 0x00000000fffff984 */ /* 0x000fe20000000800 */
[----:B------:R-:W-:Y:S01]  /*38d0*/  @!PT LDS RZ, [RZ] ;  /* 0x00000000fffff984 */ /* 0x000fe20000000800 */
[----:B------:R-:W-:Y:S01]  /*38e0*/  @!PT LDS RZ, [RZ] ;  /* 0x00000000fffff984 */ /* 0x000fe20000000800 */
[----:B------:R-:W-:Y:S01]  /*38f0*/  @!PT LDS RZ, [RZ] ;  /* 0x00000000fffff984 */ /* 0x000fe20000000800 */
[----:B------:R1:W-:Y:S06]  /*3900*/  MEMBAR.ALL.CTA ;  /* 0x0000000000007992 */ /* 0x0003ec0000008000 */
[----:B-1----:R-:W1:Y:S01]  /*3910*/  FENCE.VIEW.ASYNC.S ;  /* 0x00000000000073c6 */ /* 0x002e620000000000 */
[----:B------:R-:W-:Y:S01]  /*3920*/  R2UR UR6, R15 ;  /* 0x000000000f0672ca */ /* 0x000fe200000e0000 */
[----:B------:R-:W-:Y:S01]  /*3930*/  IMAD.U32 R13, RZ, RZ, UR5 ;  /* 0x00000005ff0d7e24 */ /* 0x000fe2000f8e00ff */
[----:B-1----:R1:W-:Y:S01]  /*3940*/  SYNCS.ARRIVE.TRANS64.RED.A1T0 RZ, [R3+URZ], RZ ;  /* 0x000000ff03ff79a7 */ /* 0x0023e200081004ff */
[----:B------:R1:W3:Y:S01]  /*3950*/  @P0 SYNCS.PHASECHK.TRANS64.TRYWAIT P2, [UR4], R2 ;  /* 0x00000002ff0005a7 */ /* 0x0002e20008041104 */
[----:B------:R-:W-:Y:S01]  /*3960*/  ULEA.HI UR4, UR75, UR75, URZ, 0x1 ;  /* 0x0000004b4b047291 */ /* 0x000fe2000f8f08ff */
[----:B--2---:R-:W-:-:S03]  /*3970*/  LOP3.LUT P1, RZ, R6, 0x1, RZ, 0xc0, !PT ;  /* 0x0000000106ff7812 */ /* 0x004fc6000782c0ff */
[----:B------:R-:W-:-:S04]  /*3980*/  ULOP3.LUT UR8, UR4, 0xffe, URZ, 0xc0, !UPT ;  /* 0x00000ffe04087892 */ /* 0x000fc8000f8ec0ff */
[----:B------:R-:W-:Y:S01]  /*3990*/  UIADD3 UR8, UPT, UPT, -UR8, UR75, URZ ;  /* 0x0000004b08087290 */ /* 0x000fe2000fffe1ff */
[----:B------:R-:W2:Y:S01]  /*39a0*/  SYNCS.PHASECHK.TRANS64.TRYWAIT P0, [UR5+0xb0], R0 ;  /* 0x0000b000ff0075a7 */ /* 0x000ea20008001105 */
[----:B------:R-:W-:-:S04]  /*39b0*/  USHF.L.U32 UR5, UR4, 0x5, URZ ;  /* 0x0000000504057899 */ /* 0x000fc800080006ff */
[----:B------:R-:W-:-:S04]  /*39c0*/  ULOP3.LUT UR4, UR5, 0xffffffc0, URZ, 0xc0, !UPT ;  /* 0xffffffc005047892 */ /* 0x000fc8000f8ec0ff */
[----:B------:R-:W-:-:S04]  /*39d0*/  UIADD3 UR4, UPT, UPT, UR6, UR4, URZ ;  /* 0x0000000406047290 */ /* 0x000fc8000fffe0ff */
[----:B------:R-:W-:Y:S01]  /*39e0*/  ULEA UR8, UR8, UR4, 0x14 ;  /* 0x0000000408087291 */ /* 0x000fe2000f8ea0ff */
[----:B-123--:R-:W-:Y:S11]  /*39f0*/  @!P0 BRA `(.L_x_64) ;  /* 0x0000004800c08947 */ /* 0x00eff60003800000 */
.L_x_140:
[----:B------:R-:W-:Y:S01]  /*3a00*/  IADD3 R10, PT, PT, R10, 0x1, RZ ;  /* 0x000000010a0a7810 */ /* 0x000fe20007ffe0ff */
[----:B------:R-:W-:Y:S06]  /*3a10*/  BRA.U !UP4, `(.L_x_65) ;  /* 0x000000050cec7547 */ /* 0x000fec000b800000 */
[----:B------:R-:W-:Y:S01]  /*3a20*/  R2UR UR69, R14 ;  /* 0x000000000e4572ca */ /* 0x000fe200000e0000 */
[----:B------:R-:W-:Y:S01]  /*3a30*/  UPLOP3.LUT UP2, UPT, UPT, UPT, UPT, 0x40, 0x4 ;  /* 0x000000000004789c */ /* 0x000fe20003f4e870 */
[----:B------:R-:W-:Y:S01]  /*3a40*/  R2UR UR68, R12 ;  /* 0x000000000c4472ca */ /* 0x000fe200000e0000 */
[----:B------:R-:W-:-:S14]  /*3a50*/  UMOV UR7, UR9 ;  /* 0x0000000900077c82 */ /* 0x000fdc0008000000 */
.L_x_68:
[----:B------:R-:W-:Y:S02]  /*3a60*/  UIADD3 UR69, UPT, UPT, UR69, 0x1, URZ ;  /* 0x0000000145457890 */ /* 0x000fe4000fffe0ff */
[----:B--2---:R-:W-:Y:S02]  /*3a70*/  ULEA UR5, UR7, UR71, 0x3 ;  /* 0x0000004707057291 */ /* 0x004fe4000f8e18ff */
[----:B------:R-:W-:Y:S01]  /*3a80*/  UISETP.NE.AND UP3, UPT, UR69, URZ, UPT ;  /* 0x000000ff4500728c */ /* 0x000fe2000bf65270 */
[----:B------:R-:W-:Y:S10]  /*3a90*/  @P2 BRA `(.L_x_66) ;  /* 0x00000000000c2947 */ /* 0x000ff40003800000 */
[----:B-1----:R-:W-:Y:S04]  /*3aa0*/  SHF.L.U32 R2, R8, 0x1f, RZ ;  /* 0x0000001f08027819 */ /* 0x002fe800000006ff */
[----:B------:R-:W1:Y:S02]  /*3ab0*/  SYNCS.PHASECHK.TRANS64.TRYWAIT P0, [UR5], R2 ;  /* 0x00000002ff0075a7 */ /* 0x000e640008001105 */
[----:B-1----:R-:W-:Y:S05]  /*3ac0*/  @!P0 BRA `(.L_x_67) ;  /* 0x0000004800a88947 */ /* 0x002fea0003800000 */
.L_x_66:
[----:B------:R-:W-:Y:S01]  /*3ad0*/  UISETP.NE.AND UP0, UPT, UR68, 0x1, UPT ;  /* 0x000000014400788c */ /* 0x000fe2000bf05270 */
[----:B------:R-:W-:Y:S01]  /*3ae0*/  PLOP3.LUT P2, PT, PT, PT, PT, 0x80, 0x8 ;  /* 0x000000000008781c */ /* 0x000fe20003f4f070 */
[----:B------:R-:W-:Y:S01]  /*3af0*/  UIADD3 UR9, UPT, UPT, UR7, 0x1, URZ ;  /* 0x0000000107097890 */ /* 0x000fe2000fffe0ff */
[----:B------:R-:W-:Y:S01]  /*3b00*/  MOV.SPILL R3, UR77 ;  /* 0x0000004d00037c02 */ /* 0x000fe20009000f00 */
[----:B------:R-:W-:Y:S01]  /*3b10*/  UIADD3 UR70, UPT, UPT, UR5, 0x18, URZ ;  /* 0x0000001805467890 */ /* 0x000fe2000fffe0ff */
[----:B-1----:R-:W-:Y:S01]  /*3b20*/  MOV.SPILL R2, UR76 ;  /* 0x0000004c00027c02 */ /* 0x002fe20009000f00 */
[----:B------:R-:W-:Y:S01]  /*3b30*/  UISETP.NE.AND UP1, UPT, UR9, 0x3, UPT ;  /* 0x000000030900788c */ /* 0x000fe2000bf25270 */
[----:B------:R-:W-:Y:S01]  /*3b40*/  PLOP3.LUT P0, PT, PT, PT, UP0, 0x80, 0x8 ;  /* 0x000000000008781c */ /* 0x000fe20003f0f008 */
[----:B------:R-:W-:Y:S02]  /*3b50*/  ULEA UR6, UR7, UR74, 0xb ;  /* 0x0000004a07067291 */ /* 0x000fe4000f8e58ff */
[----:B------:R-:W-:Y:S02]  /*3b60*/  USEL UR5, URZ, 0x1, UP1 ;  /* 0x00000001ff057887 */ /* 0x000fe40008800000 */
[----:B------:R-:W-:Y:S02]  /*3b70*/  USEL UR9, UR9, URZ, UP1 ;  /* 0x000000ff09097287 */ /* 0x000fe40008800000 */
[----:B------:R-:W-:Y:S02]  /*3b80*/  ULEA UR4, UR7, UR73, 0xb ;  /* 0x0000004907047291 */ /* 0x000fe4000f8e58ff */
[----:B------:R-:W-:Y:S01]  /*3b90*/  @UP0 ULEA UR7, UR9, UR71, 0x3 ;  /* 0x0000004709070291 */ /* 0x000fe2000f8e18ff */
[----:B------:R-:W-:Y:S01]  /*3ba0*/  LOP3.LUT R8, R8, UR5, RZ, 0x3c, !PT ;  /* 0x0000000508087c12 */ /* 0x000fe2000f8e3cff */
[----:B------:R-:W-:Y:S02]  /*3bb0*/  UIADD3 UR22, UPT, UPT, UR6, 0x2, URZ ;  /* 0x0000000206167890 */ /* 0x000fe4000fffe0ff */
[----:B------:R-:W-:Y:S01]  /*3bc0*/  UIADD3 UR18, UPT, UPT, UR4, 0x2, URZ ;  /* 0x0000000204127890 */ /* 0x000fe2000fffe0ff */
[----:B------:R-:W-:Y:S01]  /*3bd0*/  @P0 SHF.L.U32 R0, R8, 0x1f, RZ ;  /* 0x0000001f08000819 */ /* 0x000fe200000006ff */
[----:B------:R-:W-:Y:S02]  /*3be0*/  UIADD3 UR14, UPT, UPT, UR6, 0x4, URZ ;  /* 0x00000004060e7890 */ /* 0x000fe4000fffe0ff */
[----:B------:R-:W-:Y:S01]  /*3bf0*/  UIADD3 UR12, UPT, UPT, UR4, 0x4, URZ ;  /* 0x00000004040c7890 */ /* 0x000fe2000fffe0ff */
[----:B------:R2:W3:Y:S01]  /*3c00*/  @P0 SYNCS.PHASECHK.TRANS64.TRYWAIT P2, [UR7], R0 ;  /* 0x00000000ff0005a7 */ /* 0x0004e20008041107 */
[----:B------:R-:W-:Y:S02]  /*3c10*/  UIADD3 UR66, UPT, UPT, UR6, 0x6, URZ ;  /* 0x0000000606427890 */ /* 0x000fe4000fffe0ff */
        /* <DEDUP_REMOVED lines=24> */
[----:B------:R-:W-:Y:S01]  /*3da0*/  UIADD3 UR68, UPT, UPT, UR68, -0x1, URZ ;  /* 0xffffffff44447890 */ /* 0x000fe2000fffe0ff */
[----:B------:R-:W-:Y:S01]  /*3db0*/  UMOV UR7, 0x40004040 ;  /* 0x4000404000077882 */ /* 0x000fe20000000000 */
[----:B------:R-:W-:Y:S01]  /*3dc0*/  UMOV UR76, 0x0 ;  /* 0x00000000004c7882 */ /* 0x000fe20000000000 */
[----:B------:R-:W-:Y:S01]  /*3dd0*/  UMOV UR77, 0x4100910 ;  /* 0x04100910004d7882 */ /* 0x000fe20000000000 */
[----:B------:R-:W-:Y:S01]  /*3de0*/  UMOV UR5, 0x40004040 ;  /* 0x4000404000057882 */ /* 0x000fe20000000000 */
[----:B------:R-:W-:Y:S01]  /*3df0*/  UMOV UR23, 0x40004040 ;  /* 0x4000404000177882 */ /* 0x000fe20000000000 */
[----:B------:R1:W-:Y:S01]  /*3e00*/  UTCHMMA gdesc[UR4], gdesc[UR6], tmem[UR8], tmem[UR76], idesc[UR77], UP2 ;  /* 0x00ff4c06040075ea */ /* 0x0003e20009000008 */
[----:B------:R-:W-:Y:S01]  /*3e10*/  UPLOP3.LUT UP2, UPT, UPT, UPT, UPT, 0x80, 0x8 ;  /* 0x000000000008789c */ /* 0x000fe20003f4f070 */
[----:B------:R-:W-:Y:S01]  /*3e20*/  UMOV UR19, 0x40004040 ;  /* 0x4000404000137882 */ /* 0x000fe20000000000 */
[----:B------:R-:W-:Y:S01]  /*3e30*/  UMOV UR15, 0x40004040 ;  /* 0x40004040000f7882 */ /* 0x000fe20000000000 */
[----:B------:R4:W-:Y:S01]  /*3e40*/  UTCHMMA gdesc[UR18], gdesc[UR22], tmem[UR8], tmem[UR76], idesc[UR77], UPT ;  /* 0x00ff4c16120075ea */ /* 0x0009e2000b800008 */
[----:B------:R-:W-:Y:S01]  /*3e50*/  UMOV UR13, 0x40004040 ;  /* 0x40004040000d7882 */ /* 0x000fe20000000000 */
        /* <DEDUP_REMOVED lines=18> */
[----:B-1----:R-:W-:Y:S01]  /*3f80*/  UIADD3 UR4, UPT, UPT, UR4, 0x606, URZ ;  /* 0x0000060604047890 */ /* 0x002fe2000fffe0ff */
[----:B------:R-:W-:Y:S01]  /*3f90*/  UMOV UR6, 0x0 ;  /* 0x0000000000067882 */ /* 0x000fe20000000000 */
[----:B------:R-:W-:Y:S01]  /*3fa0*/  UMOV UR7, 0x4100910 ;  /* 0x0410091000077882 */ /* 0x000fe20000000000 */
[----:B------:R-:W-:Y:S01]  /*3fb0*/  UMOV UR31, 0x40004040 ;  /* 0x40004040001f7882 */ /* 0x000fe20000000000 */
[----:B----4-:R-:W-:Y:S01]  /*3fc0*/  UMOV UR22, 0x0 ;  /* 0x0000000000167882 */ /* 0x010fe20000000000 */
[----:B------:R-:W-:Y:S01]  /*3fd0*/  UMOV UR23, 0x4100910 ;  /* 0x0410091000177882 */ /* 0x000fe20000000000 */
[----:B------:R-:W-:Y:S01]  /*3fe0*/  R2UR.FILL UR77, R3 ;  /* 0x00000000034d72ca */ /* 0x000fe200004e0000 */
[----:B------:R1:W-:Y:S01]  /*3ff0*/  UTCHMMA gdesc[UR12], gdesc[UR14], tmem[UR8], tmem[UR22], idesc[UR23], UPT ;  /* 0x00ff160e0c0075ea */ /* 0x0003e2000b800008 */
[----:B------:R-:W-:Y:S01]  /*4000*/  R2UR.FILL UR76, R2 ;  /* 0x00000000024c72ca */ /* 0x000fe200004e0000 */
[----:B------:R-:W-:Y:S01]  /*4010*/  UTCHMMA gdesc[UR64], gdesc[UR66], tmem[UR8], tmem[UR22], idesc[UR23], UPT ;  /* 0x00ff1642400075ea */ /* 0x000fe2000b800008 */
[----:B------:R-:W-:Y:S01]  /*4020*/  UTCHMMA gdesc[UR60], gdesc[UR62], tmem[UR8], tmem[UR22], idesc[UR23], UPT ;  /* 0x00ff163e3c0075ea */ /* 0x000fe2000b800008 */
[----:B------:R-:W-:Y:S01]  /*4030*/  UMOV UR18, 0x0 ;  /* 0x0000000000127882 */ /* 0x000fe20000000000 */
[----:B------:R-:W-:Y:S01]  /*4040*/  UMOV UR19, 0x4100910 ;  /* 0x0410091000137882 */ /* 0x000fe20000000000 */
[----:B------:R-:W-:Y:S01]  /*4050*/  UMOV UR29, 0x40004040 ;  /* 0x40004040001d7882 */ /* 0x000fe20000000000 */
[----:B------:R-:W-:Y:S01]  /*4060*/  UTCHMMA gdesc[UR56], gdesc[UR58], tmem[UR8], tmem[UR18], idesc[UR19], UPT ;  /* 0x00ff123a380075ea */ /* 0x000fe2000b800008 */
[----:B------:R-:W-:Y:S01]  /*4070*/  UTCHMMA gdesc[UR52], gdesc[UR54], tmem[UR8], tmem[UR18], idesc[UR19], UPT ;  /* 0x00ff1236340075ea */ /* 0x000fe2000b800008 */
[----:B------:R-:W-:Y:S01]  /*4080*/  UTCHMMA gdesc[UR48], gdesc[UR50], tmem[UR8], tmem[UR18], idesc[UR19], UPT ;  /* 0x00ff1232300075ea */ /* 0x000fe2000b800008 */
[----:B------:R-:W-:Y:S01]  /*4090*/  UTCHMMA gdesc[UR44], gdesc[UR46], tmem[UR8], tmem[UR6], idesc[UR7], UPT ;  /* 0x00ff062e2c0075ea */ /* 0x000fe2000b800008 */
[----:B------:R-:W-:Y:S01]  /*40a0*/  UMOV UR27, 0x40004040 ;  /* 0x40004040001b7882 */ /* 0x000fe20000000000 */
[----:B------:R-:W-:Y:S01]  /*40b0*/  UMOV UR25, 0x40004040 ;  /* 0x4000404000197882 */ /* 0x000fe20000000000 */
[----:B------:R-:W-:Y:S01]  /*40c0*/  UMOV UR21, 0x40004040 ;  /* 0x4000404000157882 */ /* 0x000fe20000000000 */
[----:B------:R-:W-:Y:S01]  /*40d0*/  UMOV UR17, 0x40004040 ;  /* 0x4000404000117882 */ /* 0x000fe20000000000 */
[----:B------:R-:W-:Y:S01]  /*40e0*/  UMOV UR11, 0x40004040 ;  /* 0x40004040000b7882 */ /* 0x000fe20000000000 */
[----:B-1----:R-:W-:Y:S01]  /*40f0*/  UMOV UR12, 0x0 ;  /* 0x00000000000c7882 */ /* 0x002fe20000000000 */
[----:B------:R-:W-:Y:S01]  /*4100*/  UMOV UR13, 0x4100910 ;  /* 0x04100910000d7882 */ /* 0x000fe20000000000 */
[----:B------:R-:W-:Y:S01]  /*4110*/  UMOV UR14, 0x0 ;  /* 0x00000000000e7882 */ /* 0x000fe20000000000 */
[----:B------:R-:W-:Y:S01]  /*4120*/  UTCHMMA gdesc[UR40], gdesc[UR42], tmem[UR8], tmem[UR12], idesc[UR13], UPT ;  /* 0x00ff0c2a280075ea */ /* 0x000fe2000b800008 */
[----:B------:R-:W-:Y:S01]  /*4130*/  UTCHMMA gdesc[UR36], gdesc[UR38], tmem[UR8], tmem[UR6], idesc[UR7], UPT ;  /* 0x00ff0626240075ea */ /* 0x000fe2000b800008 */
[----:B------:R-:W-:Y:S01]  /*4140*/  UMOV UR15, 0x4100910 ;  /* 0x04100910000f7882 */ /* 0x000fe20000000000 */
[----:B------:R-:W-:Y:S01]  /*4150*/  UTCHMMA gdesc[UR32], gdesc[UR34], tmem[UR8], tmem[UR18], idesc[UR19], UPT ;  /* 0x00ff1222200075ea */ /* 0x000fe2000b800008 */
[----:B------:R-:W-:Y:S01]  /*4160*/  UTCHMMA gdesc[UR28], gdesc[UR30], tmem[UR8], tmem[UR14], idesc[UR15], UPT ;  /* 0x00ff0e1e1c0075ea */ /* 0x000fe2000b800008 */
[----:B------:R-:W-:Y:S01]  /*4170*/  UTCHMMA gdesc[UR24], gdesc[UR26], tmem[UR8], tmem[UR12], idesc[UR13], UPT ;  /* 0x00ff0c1a180075ea */ /* 0x000fe2000b800008 */
[----:B------:R1:W-:Y:S01]  /*4180*/  UTCHMMA gdesc[UR16], gdesc[UR20], tmem[UR8], tmem[UR6], idesc[UR7], UPT ;  /* 0x00ff0614100075ea */ /* 0x0003e2000b800008 */
[----:B------:R2:W-:Y:S01]  /*4190*/  UTCHMMA gdesc[UR4], gdesc[UR10], tmem[UR8], tmem[UR76], idesc[UR77], UPT ;  /* 0x00ff4c0a040075ea */ /* 0x0005e2000b800008 */
[----:B------:R2:W-:Y:S01]  /*41a0*/  UTCBAR.MULTICAST [UR70], URZ, UR72 ;  /* 0x000000ff460073e9 */ /* 0x0005e20008000848 */
[----:B-1----:R-:W-:Y:S01]  /*41b0*/  UMOV UR7, UR9 ;  /* 0x0000000900077c82 */ /* 0x002fe20008000000 */
[----:B---3--:R-:W-:Y:S05]  /*41c0*/  BRA.U UP3, `(.L_x_68) ;  /* 0xfffffff903247547 */ /* 0x008fea000b83ffff */
.L_x_65:
[----:B--2---:R-:W-:Y:S02]  /*41d0*/  R2UR UR4, R13 ;  /* 0x000000000d0472ca */ /* 0x004fe400000e0000 */
[----:B------:R-:W-:-:S04]  /*41e0*/  ISETP.NE.AND P0, PT, R10, 0x2, PT ;  /* 0x000000020a00780c */ /* 0x000fc80003f05270 */
[----:B-1----:R-:W-:Y:S02]  /*41f0*/  SEL R0, RZ, 0x1, P0 ;  /* 0x00000001ff007807 */ /* 0x002fe40000000000 */
[----:B------:R-:W-:Y:S02]  /*4200*/  SEL R10, R10, RZ, P0 ;  /* 0x000000ff0a0a7207 */ /* 0x000fe40000000000 */
[----:B------:R-:W-:-:S03]  /*4210*/  LOP3.LUT R9, R9, R0, RZ, 0x3c, !PT ;  /* 0x0000000009097212 */ /* 0x000fc600078e3cff */
[----:B------:R-:W-:Y:S02]  /*4220*/  UIADD3 UR5, UPT, UPT, UR4, 0x90, URZ ;  /* 0x0000009004057890 */ /* 0x000fe4000fffe0ff */
[----:B------:R-:W-:-:S04]  /*4230*/  UIADD3 UR4, UPT, UPT, UR75, 0x1, URZ ;  /* 0x000000014b047890 */ /* 0x000fc8000fffe0ff */
[----:B------:R-:W-:-:S03]  /*4240*/  UISETP.NE.AND UP0, UPT, UR4, 0x4, UPT ;  /* 0x000000040400788c */ /* 0x000fc6000bf05270 */
[----:B------:R1:W-:Y:S01]  /*4250*/  UTCBAR [UR5], URZ ;  /* 0x000000ff050073e9 */ /* 0x0003e200080000ff */
[----:B------:R-:W-:Y:S02]  /*4260*/  USEL UR6, URZ, 0x1, UP0 ;  /* 0x00000001ff067887 */ /* 0x000fe40008000000 */
[----:B------:R-:W-:-:S04]  /*4270*/  USEL UR75, UR4, URZ, UP0 ;  /* 0x000000ff044b7287 */ /* 0x000fc80008000000 */
[----:B------:R-:W-:Y:S01]  /*4280*/  LOP3.LUT R11, R11, UR6, RZ, 0x3c, !PT ;  /* 0x000000060b0b7c12 */ /* 0x000fe2000f8e3cff */
[----:B------:R-:W-:Y:S07]  /*4290*/  @P1 BRA `(.L_x_69) ;  /* 0xfffffff400501947 */ /* 0x000fee000383ffff */
[----:B------:R-:W2:Y:S01]  /*42a0*/  S2UR UR8, SR_CgaCtaId ;  /* 0x00000000000879c3 */ /* 0x000ea20000008800 */
[----:B------:R-:W-:Y:S01]  /*42b0*/  ELECT P0, URZ, PT ;  /* 0x0000000000ff782f */ /* 0x000fe20003800000 */
[----:B------:R-:W-:Y:S01]  /*42c0*/  IMAD.MOV.U32 R0, RZ, RZ, 0x1 ;  /* 0x00000001ff007424 */ /* 0x000fe200078e00ff */
[----:B------:R-:W-:Y:S01]  /*42d0*/  UIADD3 UR71, UPT, UPT, UR71, 0xb0, URZ ;  /* 0x000000b047477890 */ /* 0x000fe2000fffe0ff */
[----:B------:R-:W-:Y:S01]  /*42e0*/  SHF.L.U32 R2, R11, 0x1f, RZ ;  /* 0x0000001f0b027819 */ /* 0x000fe200000006ff */
[----:B------:R-:W-:-:S03]  /*42f0*/  UMOV UR4, 0x40 ;  /* 0x0000004000047882 */ /* 0x000fc60000000000 */
[----:B------:R-:W-:Y:S01]  /*4300*/  UVIRTCOUNT.DEALLOC.SMPOOL 0x80 ;  /* 0x000000800000784c */ /* 0x000fe20000000000 */
[----:B--2---:R-:W-:Y:S02]  /*4310*/  ULEA UR8, UR8, UR4, 0x18 ;  /* 0x0000000408087291 */ /* 0x004fe4000f8ec0ff */
[----:B------:R-:W-:-:S07]  /*4320*/  ULEA UR4, UR75, UR71, 0x3 ;  /* 0x000000474b047291 */ /* 0x000fce000f8e18ff */
[----:B------:R2:W-:Y:S02]  /*4330*/  @P0 STS.U8 [UR8+0x1c], R0 ;  /* 0x00001c00ff000988 */ /* 0x0005e40008000008 */
[----:B------:R-:W3:Y:S02]  /*4340*/  SYNCS.PHASECHK.TRANS64.TRYWAIT P0, [UR4], R2 ;  /* 0x00000002ff0075a7 */ /* 0x000ee40008001104 */
[----:B--23--:R-:W-:Y:S05]  /*4350*/  @!P0 BRA `(.L_x_70) ;  /* 0x00000040009c8947 */ /* 0x00cfea0003800000 */
.L_x_143:
[----:B------:R-:W-:-:S04]  /*4360*/  UIADD3 UR4, UPT, UPT, UR75, 0x1, URZ ;  /* 0x000000014b047890 */ /* 0x000fc8000fffe0ff */
[----:B------:R-:W-:-:S04]  /*4370*/  UISETP.NE.AND UP0, UPT, UR4, 0x4, UPT ;  /* 0x000000040400788c */ /* 0x000fc8000bf05270 */
[----:B------:R-:W-:Y:S02]  /*4380*/  USEL UR6, URZ, 0x1, UP0 ;  /* 0x00000001ff067887 */ /* 0x000fe40008000000 */
[----:B------:R-:W-:-:S04]  /*4390*/  USEL UR4, UR4, URZ, UP0 ;  /* 0x000000ff04047287 */ /* 0x000fc80008000000 */
[----:B-1----:R-:W-:Y:S01]  /*43a0*/  ULEA UR5, UR4, UR71, 0x3 ;  /* 0x0000004704057291 */ /* 0x002fe2000f8e18ff */
[----:B--2---:R-:W-:-:S04]  /*43b0*/  LOP3.LUT R2, R11, UR6, RZ, 0x3c, !PT ;  /* 0x000000060b027c12 */ /* 0x004fc8000f8e3cff */
[----:B------:R-:W-:-:S04]  /*43c0*/  SHF.L.U32 R3, R2, 0x1f, RZ ;  /* 0x0000001f02037819 */ /* 0x000fc800000006ff */
[----:B------:R-:W1:Y:S02]  /*43d0*/  SYNCS.PHASECHK.TRANS64.TRYWAIT P0, [UR5], R3 ;  /* 0x00000003ff0075a7 */ /* 0x000e640008001105 */
[----:B-1----:R-:W-:Y:S05]  /*43e0*/  @!P0 BRA `(.L_x_71) ;  /* 0x0000004000908947 */ /* 0x002fea0003800000 */
.L_x_145:
        /* <DEDUP_REMOVED lines=9> */
.L_x_147:
[----:B------:R-:W-:-:S04]  /*4480*/  UIADD3 UR4, UPT, UPT, UR4, 0x1, URZ ;  /* 0x0000000104047890 */ /* 0x000fc8000fffe0ff */
[----:B------:R-:W-:-:S04]  /*4490*/  UISETP.NE.AND UP0, UPT, UR4, 0x4, UPT ;  /* 0x000000040400788c */ /* 0x000fc8000bf05270 */
[----:B------:R-:W-:Y:S02]  /*44a0*/  USEL UR5, URZ, 0x1, UP0 ;  /* 0x00000001ff057887 */ /* 0x000fe40008000000 */
[----:B------:R-:W-:-:S04]  /*44b0*/  USEL UR4, UR4, URZ, UP0 ;  /* 0x000000ff04047287 */ /* 0x000fc80008000000 */
[----:B------:R-:W-:Y:S01]  /*44c0*/  ULEA UR4, UR4, UR71, 0x3 ;  /* 0x0000004704047291 */ /* 0x000fe2000f8e18ff */
[----:B------:R-:W-:-:S04]  /*44d0*/  LOP3.LUT R2, R2, UR5, RZ, 0x3c, !PT ;  /* 0x0000000502027c12 */ /* 0x000fc8000f8e3cff */
[----:B------:R-:W-:-:S04]  /*44e0*/  SHF.L.U32 R2, R2, 0x1f, RZ ;  /* 0x0000001f02027819 */ /* 0x000fc800000006ff */
[----:B------:R-:W2:Y:S02]  /*44f0*/  SYNCS.PHASECHK.TRANS64.TRYWAIT P0, [UR4], R2 ;  /* 0x00000002ff0075a7 */ /* 0x000ea40008001104 */
[----:B--2---:R-:W-:Y:S05]  /*4500*/  @!P0 BRA `(.L_x_73) ;  /* 0x0000004000788947 */ /* 0x004fea0003800000 */
.L_x_149:
[----:B------:R-:W-:Y:S01]  /*4510*/  NOP ;  /* 0x0000000000007918 */ /* 0x000fe20000000000 */
[----:B-1----:R-:W1:Y:S01]  /*4520*/  LDS R0, [UR8+0x14] ;  /* 0x00001408ff007984 */ /* 0x002e620008000800 */
[----:B------:R-:W-:Y:S01]  /*4530*/  R2UR UR4, R15 ;  /* 0x000000000f0472ca */ /* 0x000fe200000e0000 */
[----:B------:R-:W-:Y:S01]  /*4540*/  UMOV UR5, 0xffff ;  /* 0x0000ffff00057882 */ /* 0x000fe20000000000 */
[----:B------:R-:W-:-:S11]  /*4550*/  UMOV UR6, 0x1 ;  /* 0x0000000100067882 */ /* 0x000fd60000000000 */
[----:B------:R-:W-:-:S04]  /*4560*/  ULOP3.LUT UR4, UR4, 0xffff, URZ, 0xc0, !UPT ;  /* 0x0000ffff04047892 */ /* 0x000fc8000f8ec0ff */
[----:B------:R-:W-:-:S04]  /*4570*/  USHF.R.U32.HI UR4, URZ, 0x5, UR4 ;  /* 0x00000005ff047899 */ /* 0x000fc80008011604 */
[----:B------:R-:W-:Y:S02]  /*4580*/  USHF.L.U32 UR5, UR5, UR4, URZ ;  /* 0x0000000405057299 */ /* 0x000fe400080006ff */
[----:B------:R-:W-:-:S04]  /*4590*/  USHF.L.U32 UR4, UR6, UR4, URZ ;  /* 0x0000000406047299 */ /* 0x000fc800080006ff */
[----:B-1----:R-:W-:-:S04]  /*45a0*/  LOP3.LUT R0, R0, UR5, RZ, 0xc0, !PT ;  /* 0x0000000500007c12 */ /* 0x002fc8000f8ec0ff */
[----:B------:R-:W-:-:S13]  /*45b0*/  ISETP.NE.AND P0, PT, R0, UR5, PT ;  /* 0x0000000500007c0c */ /* 0x000fda000bf05270 */
[----:B------:R-:W-:Y:S05]  /*45c0*/  @P0 BRA `(.L_x_74) ;  /* 0x0000000000580947 */ /* 0x000fea0003800000 */
[----:B------:R-:W1:Y:S02]  /*45d0*/  LDS R0, [UR8+0x18] ;  /* 0x00001808ff007984 */ /* 0x000e640008000800 */
[----:B-1----:R-:W-:-:S04]  /*45e0*/  LOP3.LUT R0, R0, UR4, RZ, 0xc0, !PT ;  /* 0x0000000400007c12 */ /* 0x002fc8000f8ec0ff */
[----:B------:R-:W-:-:S13]  /*45f0*/  ISETP.NE.AND P0, PT, R0, UR4, PT ;  /* 0x0000000400007c0c */ /* 0x000fda000bf05270 */
[----:B------:R-:W-:Y:S05]  /*4600*/  @P0 BRA `(.L_x_75) ;  /* 0x00000000003c0947 */ /* 0x000fea0003800000 */
[----:B------:R-:W1:Y:S01]  /*4610*/  S2R R2, SR_LANEID ;  /* 0x0000000000027919 */ /* 0x000e620000000000 */
[----:B------:R-:W-:-:S06]  /*4620*/  ULOP3.LUT UR5, URZ, UR5, URZ, 0x33, !UPT ;  /* 0x00000005ff057292 */ /* 0x000fcc000f8e33ff */
[----:B------:R-:W-:-:S04]  /*4630*/  IMAD.U32 R0, RZ, RZ, UR5 ;  /* 0x00000005ff007e24 */ /* 0x000fc8000f8e00ff */
[----:B------:R2:W3:Y:S02]  /*4640*/  REDUX UR7, R0 ;  /* 0x00000000000773c4 */ /* 0x0004e40000000000 */
[----:B------:R4:W-:Y:S01]  /*4650*/  UTCATOMSWS.AND URZ, UR5 ;  /* 0x0000000500ff79e3 */ /* 0x0009e20008000000 */
[----:B--2---:R-:W-:Y:S01]  /*4660*/  LOP3.LUT R0, RZ, UR4, RZ, 0x33, !PT ;  /* 0x00000004ff007c12 */ /* 0x004fe2000f8e33ff */
[----:B------:R-:W-:Y:S02]  /*4670*/  VOTEU.ANY UR4, UPT, PT ;  /* 0x0000000000047886 */ /* 0x000fe400038e0100 */
[----:B------:R-:W-:Y:S02]  /*4680*/  UFLO.U32 UR4, UR4 ;  /* 0x00000004000472bd */ /* 0x000fe400080e0000 */
[----:B------:R-:W2:Y:S04]  /*4690*/  REDUX UR6, R0 ;  /* 0x00000000000673c4 */ /* 0x000ea80000000000 */
[----:B-1----:R-:W-:-:S02]  /*46a0*/  ISETP.EQ.U32.AND P0, PT, R2, UR4, PT ;  /* 0x0000000402007c0c */ /* 0x002fc4000bf02070 */
[----:B---3--:R-:W-:-:S11]  /*46b0*/  MOV R2, UR7 ;  /* 0x0000000700027c02 */ /* 0x008fd60008000f00 */
[----:B------:R4:W-:Y:S01]  /*46c0*/  @P0 ATOMS.AND RZ, [UR8+0x14], R2 ;  /* 0x00001402ffff098c */ /* 0x0009e2000a800008 */
[----:B--2---:R-:W-:-:S05]  /*46d0*/  IMAD.U32 R0, RZ, RZ, UR6 ;  /* 0x00000006ff007e24 */ /* 0x004fca000f8e00ff */
[----:B------:R4:W-:Y:S01]  /*46e0*/  @P0 ATOMS.AND RZ, [UR8+0x18], R0 ;  /* 0x00001800ffff098c */ /* 0x0009e2000a800008 */
[----:B------:R-:W-:Y:S05]  /*46f0*/  BRA `(.L_x_76) ;  /* 0x0000000000147947 */ /* 0x000fea0003800000 */
.L_x_75:
[----:B------:R-:W-:Y:S02]  /*4700*/  MOV R2, 0x4720 ;  /* 0x0000472000027802 */ /* 0x000fe40000000f00 */
[----:B-----5:R-:W-:Y:S05]  /*4710*/  CALL.REL.NOINC `($__internal_0_$__cuda_sm10x_tcgen05_guardrail_trap_col_being_dealloced_not_returned_by_alloc) ;  /* 0x0000004000e87944 */ /* 0x020fea0003c00000 */
[----:B------:R-:W-:Y:S05]  /*4720*/  BRA `(.L_x_76) ;  /* 0x0000000000087947 */ /* 0x000fea0003800000 */
.L_x_74:
[----:B------:R-:W-:Y:S02]  /*4730*/  MOV R2, 0x4750 ;  /* 0x0000475000027802 */ /* 0x000fe40000000f00 */
[----:B-----5:R-:W-:Y:S05]  /*4740*/  CALL.REL.NOINC `($__internal_2_$__cuda_sm10x_tcgen05_guardrail_trap_unallocated_columns_being_dealloced) ;  /* 0x0000004000f47944 */ /* 0x020fea0003c00000 */
.L_x_76:
[----:B------:R-:W-:Y:S01]  /*4750*/  NOP ;  /* 0x0000000000007918 */ /* 0x000fe20000000000 */
[----:B----4-:R-:W-:Y:S05]  /*4760*/  EXIT ;  /* 0x000000000000794d */ /* 0x010fea0003800000 */
.L_x_58:
[----:B------:R-:W-:-:S09]  /*4770*/  UISETP.NE.OR UP0, UPT, UR22, 0x3, !UP3 ;  /* 0x000000031600788c */ /* 0x000fd2000df05670 */
[----:B------:R-:W-:Y:S05]  /*4780*/  BRA.U UP0, `(.L_x_77) ;  /* 0x0000000d00f07547 */ /* 0x000fea000b800000 */
[----:B------:R-:W1:Y:S01]  /*4790*/  LDCU UR33, c[0x0][0x370] ;  /* 0x00006e00ff2177ac */ /* 0x000e620008000800 */
[----:B------:R-:W2:Y:S01]  /*47a0*/  LDC.64 R16, c[0x0][0x348] ;  /* 0x0000d200ff107b82 */ /* 0x000ea20000000a00 */
[----:B------:R-:W-:Y:S02]  /*47b0*/  HFMA2 R13, -RZ, RZ, 0, 0 ;  /* 0x00000000ff0d7431 */ /* 0x000fe400000001ff */
[----:B------:R-:W-:Y:S01]  /*47c0*/  IMAD.MOV.U32 R15, RZ, RZ, 0x1 ;  /* 0x00000001ff0f7424 */ /* 0x000fe200078e00ff */
[----:B------:R-:W1:Y:S01]  /*47d0*/  LDCU.128 UR28, c[0x0][0xb10] ;  /* 0x00016200ff1c77ac */ /* 0x000e620008000c00 */
[----:B------:R-:W-:Y:S01]  /*47e0*/  IMAD.MOV.U32 R14, RZ, RZ, RZ ;  /* 0x000000ffff0e7224 */ /* 0x000fe200078e00ff */
[----:B------:R-:W-:Y:S01]  /*47f0*/  MOV R7, 0x2000 ;  /* 0x0000200000077802 */ /* 0x000fe20000000f00 */
[----:B------:R-:W3:Y:S01]  /*4800*/  LDCU UR32, c[0x0][0x374] ;  /* 0x00006e80ff2077ac */ /* 0x000ee20008000800 */
[----:B------:R-:W4:Y:S01]  /*4810*/  LDC.64 R2, c[0x0][0x888] ;  /* 0x00022200ff027b82 */ /* 0x000f220000000a00 */
[----:B------:R-:W3:Y:S01]  /*4820*/  LDCU UR15, c[0x0][0xb0c] ;  /* 0x00016180ff0f77ac */ /* 0x000ee20008000800 */
[----:B------:R-:W3:Y:S06]  /*4830*/  LDCU UR36, c[0x0][0xb20] ;  /* 0x00016400ff2477ac */ /* 0x000eec0008000800 */
[----:B------:R-:W2:Y:S01]  /*4840*/  LDC.64 R4, c[0x0][0x890] ;  /* 0x00022400ff047b82 */ /* 0x000ea20000000a00 */
[----:B------:R-:W3:Y:S01]  /*4850*/  LDCU UR4, c[0x0][0xb30] ;  /* 0x00016600ff0477ac */ /* 0x000ee20008000800 */
[----:B-1----:R-:W-:-:S02]  /*4860*/  UIMAD.WIDE.U32 UR6, UR33, UR28, URZ ;  /* 0x0000001c210672a5 */ /* 0x002fc4000f8e00ff */
[----:B---3--:R-:W-:Y:S01]  /*4870*/  UIMAD.WIDE.U32 UR8, UR32, UR31, URZ ;  /* 0x0000001f200872a5 */ /* 0x008fe2000f8e00ff */
[----:B------:R-:W-:Y:S01]  /*4880*/  UMOV UR24, 0x400 ;  /* 0x0000040000187882 */ /* 0x000fe20000000000 */
[----:B------:R-:W-:-:S03]  /*4890*/  UPLOP3.LUT UP3, UPT, UPT, UPT, UPT, 0x40, 0x4 ;  /* 0x000000000004789c */ /* 0x000fc60003f6e870 */
[----:B------:R-:W-:Y:S01]  /*48a0*/  UMOV UR6, UR7 ;  /* 0x0000000700067c82 */ /* 0x000fe20008000000 */
[----:B------:R-:W-:Y:S01]  /*48b0*/  UISETP.GE.AND UP0, UPT, UR39, 0x1, UPT ;  /* 0x000000012700788c */ /* 0x000fe2000bf06270 */
[----:B------:R-:W-:Y:S01]  /*48c0*/  UMOV UR34, UR9 ;  /* 0x0000000900227c82 */ /* 0x000fe20008000000 */
[----:B------:R-:W-:Y:S01]  /*48d0*/  UISETP.NE.AND UP4, UPT, UR39, 0x1, UPT ;  /* 0x000000012700788c */ /* 0x000fe2000bf85270 */
[----:B------:R-:W1:Y:S01]  /*48e0*/  LDCU.64 UR16, c[0x0][0xb28] ;  /* 0x00016500ff1077ac */ /* 0x000e620008000a00 */
[----:B------:R-:W-:Y:S02]  /*48f0*/  ULEA UR24, UR54, UR24, 0x18 ;  /* 0x0000001836187291 */ /* 0x000fe4000f8ec0ff */
[----:B------:R-:W-:Y:S02]  /*4900*/  UISETP.NE.AND UP6, UPT, UR15, 0x1, UPT ;  /* 0x000000010f00788c */ /* 0x000fe4000bfc5270 */
[----:B------:R-:W-:Y:S02]  /*4910*/  UISETP.NE.AND UP5, UPT, UR30, 0x1, UPT ;  /* 0x000000011e00788c */ /* 0x000fe4000bfa5270 */
[----:B------:R-:W-:-:S02]  /*4920*/  USHF.R.U32.HI UR35, URZ, UR29, UR6 ;  /* 0x0000001dff237299 */ /* 0x000fc40008011606 */
[----:B------:R-:W-:Y:S02]  /*4930*/  USHF.R.U32.HI UR34, URZ, UR36, UR34 ;  /* 0x00000024ff227299 */ /* 0x000fe40008011622 */
[----:B------:R-:W-:Y:S01]  /*4940*/  UISETP.NE.AND UP2, UPT, UR4, 0x1, UPT ;  /* 0x000000010400788c */ /* 0x000fe2000bf45270 */
[----:B------:R-:W-:-:S10]  /*4950*/  UMOV UR12, URZ ;  /* 0x000000ff000c7c82 */ /* 0x000fd40008000000 */
.L_x_86:
[C---:B------:R-:W-:Y:S02]  /*4960*/  LEA R12, R14.reuse, UR24, 0x3 ;  /* 0x000000180e0c7c11 */ /* 0x040fe4000f8e18ff */
[----:B------:R-:W-:Y:S02]  /*4970*/  SHF.L.U32 R0, R13, 0x1f, RZ ;  /* 0x0000001f0d007819 */ /* 0x000fe400000006ff */
[----:B------:R-:W-:Y:S02]  /*4980*/  LEA R8, R14, UR24, 0x4 ;  /* 0x000000180e087c11 */ /* 0x000fe4000f8e20ff */
[----:B---3--:R-:W3:Y:S02]  /*4990*/  SYNCS.PHASECHK.TRANS64.TRYWAIT P0, [R12+URZ+0x70], R0 ;  /* 0x000070000c0075a7 */ /* 0x008ee400080011ff */
[----:B---3--:R-:W-:Y:S05]  /*49a0*/  @!P0 BRA `(.L_x_78) ;  /* 0x0000003c00688947 */ /* 0x008fea0003800000 */
.L_x_150:
[----:B------:R-:W1:Y:S01]  /*49b0*/  LDS.128 R8, [R8+0x100] ;  /* 0x0001000008087984 */ /* 0x000e620000000c00 */
[----:B------:R-:W-:Y:S01]  /*49c0*/  UISETP.GE.AND UP0, UPT, UR39, 0x1, UPT ;  /* 0x000000012700788c */ /* 0x000fe2000bf06270 */
[----:B------:R-:W-:Y:S01]  /*49d0*/  @!PT LDS RZ, [RZ] ;  /* 0x00000000fffff984 */ /* 0x000fe20000000800 */
[----:B------:R-:W-:Y:S01]  /*49e0*/  @!PT LDS RZ, [RZ] ;  /* 0x00000000fffff984 */ /* 0x000fe20000000800 */
[----:B------:R-:W-:Y:S01]  /*49f0*/  @!PT LDS RZ, [RZ] ;  /* 0x00000000fffff984 */ /* 0x000fe20000000800 */
[----:B------:R-:W-:Y:S01]  /*4a00*/  @!PT LDS RZ, [RZ] ;  /* 0x00000000fffff984 */ /* 0x000fe20000000800 */
[----:B------:R2:W-:Y:S06]  /*4a10*/  MEMBAR.ALL.CTA ;  /* 0x0000000000007992 */ /* 0x0005ec0000008000 */
[----:B--2---:R-:W2:Y:S01]  /*4a20*/  FENCE.VIEW.ASYNC.S ;  /* 0x00000000000073c6 */ /* 0x004ea20000000000 */
[----:B-1----:R-:W-:Y:S11]  /*4a30*/  LOP3.LUT P0, RZ, R10, 0x1, RZ, 0xc0, !PT ;  /* 0x000000010aff7812 */ /* 0x002ff6000780c0ff */
[----:B------:R-:W-:Y:S02]  /*4a40*/  @!UPT UIADD3 URZ, UPT, UPT, URZ, URZ, URZ ;  /* 0x000000fffffff290 */ /* 0x000fe4000fffe0ff */
[----:B--2---:R-:W-:Y:S01]  /*4a50*/  VOTEU.ANY UP1, P0 ;  /* 0x0000000000ff7886 */ /* 0x004fe20000020100 */
[----:B------:R-:W-:Y:S11]  /*4a60*/  PLOP3.LUT P0, PT, PT, PT, UP1, 0x80, 0x8 ;  /* 0x000000000008781c */ /* 0x000ff60003f0f018 */
[----:B------:R-:W-:Y:S02]  /*4a70*/  @!UPT UIADD3 URZ, UPT, UPT, URZ, URZ, URZ ;  /* 0x000000fffffff290 */ /* 0x000fe4000fffe0ff */
[----:B---3--:R-:W-:Y:S02]  /*4a80*/  @P0 SHF.R.U32.HI R0, RZ, 0x10, R9 ;  /* 0x00000010ff000819 */ /* 0x008fe40000011609 */
[----:B------:R-:W-:Y:S02]  /*4a90*/  @P0 MOV R6, R8 ;  /* 0x0000000800060202 */ /* 0x000fe40000000f00 */
[----:B------:R-:W-:Y:S01]  /*4aa0*/  @P0 R2UR UR4, R0 ;  /* 0x00000000000402ca */ /* 0x000fe200000e0000 */
[----:B------:R-:W-:Y:S01]  /*4ab0*/  VIADD R0, R12, 0x80 ;  /* 0x000000800c007836 */ /* 0x000fe20000000000 */
[----:B------:R-:W-:Y:S02]  /*4ac0*/  @P0 LOP3.LUT R8, R9, 0xffff, RZ, 0xc0, !PT ;  /* 0x0000ffff09080812 */ /* 0x000fe400078ec0ff */
[----:B------:R-:W-:Y:S02]  /*4ad0*/  @P0 R2UR UR6, R6 ;  /* 0x00000000060602ca */ /* 0x000fe400000e0000 */
[----:B------:R-:W-:Y:S02]  /*4ae0*/  PRMT R0, RZ, 0x654, R0 ;  /* 0x00000654ff007816 */ /* 0x000fe40000000000 */
[----:B------:R-:W-:Y:S02]  /*4af0*/  @P0 R2UR UR5, R8 ;  /* 0x00000000080502ca */ /* 0x000fe400000e0000 */
[----:B------:R1:W-:Y:S03]  /*4b00*/  SYNCS.ARRIVE.TRANS64.RED.A1T0 RZ, [R0+URZ], RZ ;  /* 0x000000ff00ff79a7 */ /* 0x0003e600081004ff */
[----:B------:R-:W-:Y:S04]  /*4b10*/  @UP1 UMOV UR26, UR4 ;  /* 0x00000004001a1c82 */ /* 0x000fe80008000000 */
[----:B------:R-:W-:Y:S04]  /*4b20*/  @UP1 UMOV UR14, UR6 ;  /* 0x00000006000e1c82 */ /* 0x000fe80008000000 */
[----:B------:R-:W-:Y:S01]  /*4b30*/  @UP1 UMOV UR13, UR5 ;  /* 0x00000005000d1c82 */ /* 0x000fe20008000000 */
[----:B------:R-:W-:Y:S05]  /*4b40*/  BRA.U !UP0, `(.L_x_79) ;  /* 0x0000000108a47547 */ /* 0x000fea000b800000 */
[----:B------:R-:W-:Y:S02]  /*4b50*/  UIMAD.WIDE.U32 UR8, UR13, UR31, URZ ;  /* 0x0000001f0d0872a5 */ /* 0x000fe4000f8e00ff */
[----:B------:R-:W-:Y:S02]  /*4b60*/  UIMAD.WIDE.U32 UR10, UR14, UR28, URZ ;  /* 0x0000001c0e0a72a5 */ /* 0x000fe4000f8e00ff */
[----:B------:R-:W-:Y:S02]  /*4b70*/  USEL UR4, UR32, UR34, !UP5 ;  /* 0x0000002220047287 */ /* 0x000fe4000e800000 */
[----:B------:R-:W-:Y:S02]  /*4b80*/  USEL UR7, UR33, UR35, !UP6 ;  /* 0x0000002321077287 */ /* 0x000fe4000f000000 */
[----:B------:R-:W-:Y:S02]  /*4b90*/  UIMAD.WIDE.U32 UR18, UR4, UR16, URZ ;  /* 0x00000010041272a5 */ /* 0x000fe4000f8e00ff */
[----:B------:R-:W-:Y:S01]  /*4ba0*/  UIMAD.WIDE.U32 UR20, UR7, UR16, URZ ;  /* 0x00000010071472a5 */ /* 0x000fe2000f8e00ff */
[----:B------:R-:W-:Y:S02]  /*4bb0*/  UMOV UR5, UR9 ;  /* 0x0000000900057c82 */ /* 0x000fe40008000000 */
[----:B------:R-:W-:Y:S03]  /*4bc0*/  USHF.R.U32.HI UR6, URZ, UR36, UR5 ;  /* 0x00000024ff067299 */ /* 0x000fe60008011605 */
[----:B------:R-:W-:Y:S01]  /*4bd0*/  UMOV UR5, UR11 ;  /* 0x0000000b00057c82 */ /* 0x000fe20008000000 */
[----:B------:R-:W-:Y:S02]  /*4be0*/  USEL UR6, UR13, UR6, !UP5 ;  /* 0x000000060d067287 */ /* 0x000fe4000e800000 */
[----:B------:R-:W-:Y:S02]  /*4bf0*/  USHF.R.U32.HI UR8, URZ, UR29, UR5 ;  /* 0x0000001dff087299 */ /* 0x000fe40008011605 */
[----:B------:R-:W-:Y:S01]  /*4c00*/  UIMAD.WIDE.U32 UR10, UR6, UR16, URZ ;  /* 0x00000010060a72a5 */ /* 0x000fe2000f8e00ff */
[----:B------:R-:W-:Y:S02]  /*4c10*/  UMOV UR5, UR19 ;  /* 0x0000001300057c82 */ /* 0x000fe40008000000 */
[----:B------:R-:W-:Y:S03]  /*4c20*/  @UP4 USHF.R.U32.HI UR4, URZ, UR17, UR5 ;  /* 0x00000011ff044299 */ /* 0x000fe60008011605 */
[----:B------:R-:W-:Y:S01]  /*4c30*/  UMOV UR5, UR21 ;  /* 0x0000001500057c82 */ /* 0x000fe20008000000 */
[----:B------:R-:W-:Y:S02]  /*4c40*/  UIMAD UR4, UR39, UR4, URZ ;  /* 0x00000004270472a4 */ /* 0x000fe4000f8e02ff */
[----:B------:R-:W-:Y:S02]  /*4c50*/  @UP4 USHF.R.U32.HI UR7, URZ, UR17, UR5 ;  /* 0x00000011ff074299 */ /* 0x000fe40008011605 */
[----:B------:R-:W-:Y:S02]  /*4c60*/  USEL UR5, UR14, UR8, !UP6 ;  /* 0x000000080e057287 */ /* 0x000fe4000f000000 */
[----:B------:R-:W-:Y:S02]  /*4c70*/  UIMAD UR8, UR39, UR7, URZ ;  /* 0x00000007270872a4 */ /* 0x000fe4000f8e02ff */
[----:B------:R-:W-:Y:S03]  /*4c80*/  UISETP.GE.AND UP0, UPT, UR6, UR4, UPT ;  /* 0x000000040600728c */ /* 0x000fe6000bf06270 */
[----:B------:R-:W-:Y:S01]  /*4c90*/  UMOV UR4, UR11 ;  /* 0x0000000b00047c82 */ /* 0x000fe20008000000 */
[----:B------:R-:W-:Y:S02]  /*4ca0*/  UISETP.GE.OR UP0, UPT, UR5, UR8, UP0 ;  /* 0x000000080500728c */ /* 0x000fe40008706670 */
[----:B------:R-:W-:Y:S02]  /*4cb0*/  USHF.R.U32.HI UR4, URZ, UR17, UR4 ;  /* 0x00000011ff047299 */ /* 0x000fe40008011604 */
[----:B------:R-:W-:Y:S02]  /*4cc0*/  UIMAD.WIDE.U32 UR8, UR5, UR16, URZ ;  /* 0x00000010050872a5 */ /* 0x000fe4000f8e00ff */
[----:B------:R-:W-:Y:S04]  /*4cd0*/  USEL UR10, UR6, UR4, !UP4 ;  /* 0x00000004060a7287 */ /* 0x000fe8000e000000 */
[----:B------:R-:W-:Y:S01]  /*4ce0*/  UIADD3 UR11, UPT, UPT, -UR10, URZ, URZ ;  /* 0x000000ff0a0b7290 */ /* 0x000fe2000fffe1ff */
[----:B------:R-:W-:Y:S02]  /*4cf0*/  @!UP0 UMOV UR4, UR9 ;  /* 0x0000000900048c82 */ /* 0x000fe40008000000 */
[----:B------:R-:W-:Y:S02]  /*4d00*/  @!UP0 USHF.R.U32.HI UR4, URZ, UR17, UR4 ;  /* 0x00000011ff048299 */ /* 0x000fe40008011604 */
[----:B------:R-:W-:Y:S02]  /*4d10*/  UIMAD UR8, UR39, UR11, UR6 ;  /* 0x0000000b270872a4 */ /* 0x000fe4000f8e0206 */
[----:B------:R-:W-:Y:S04]  /*4d20*/  @!UP0 USEL UR4, UR5, UR4, !UP4 ;  /* 0x0000000405048287 */ /* 0x000fe8000e000000 */
[----:B------:R-:W-:Y:S02]  /*4d30*/  @!UP0 UIMAD UR8, UR7, UR8, UR4 ;  /* 0x00000008070882a4 */ /* 0x000fe4000f8e0204 */
[----:B------:R-:W-:Y:S02]  /*4d40*/  @!UP0 UIADD3 UR9, UPT, UPT, UR10, -UR4, URZ ;  /* 0x800000040a098290 */ /* 0x000fe4000fffe0ff */
[----:B------:R-:W-:Y:S02]  /*4d50*/  UIADD3 UR4, UPT, UPT, -UR5, URZ, URZ ;  /* 0x000000ff05047290 */ /* 0x000fe4000fffe1ff */
[----:B------:R-:W-:Y:S02]  /*4d60*/  UIADD3 UR7, UPT, UPT, -UR6, URZ, URZ ;  /* 0x000000ff06077290 */ /* 0x000fe4000fffe1ff */
[----:B------:R-:W-:Y:S02]  /*4d70*/  @!UP0 UIMAD UR6, UR9, UR39, UR5 ;  /* 0x00000027090682a4 */ /* 0x000fe4000f8e0205 */
[----:B------:R-:W-:Y:S02]  /*4d80*/  UIMAD UR14, UR15, UR4, UR14 ;  /* 0x000000040f0e72a4 */ /* 0x000fe4000f8e020e */
[----:B------:R-:W-:Y:S01]  /*4d90*/  UIMAD UR13, UR30, UR7, UR13 ;  /* 0x000000071e0d72a4 */ /* 0x000fe2000f8e020d */
[----:B------:R-:W-:Y:S02]  /*4da0*/  @!UP0 UMOV UR5, UR8 ;  /* 0x0000000800058c82 */ /* 0x000fe40008000000 */
[----:B------:R-:W-:Y:S02]  /*4db0*/  UIMAD UR14, UR5, UR15, UR14 ;  /* 0x0000000f050e72a4 */ /* 0x000fe4000f8e020e */
[----:B------:R-:W-:Y:S11]  /*4dc0*/  UIMAD UR13, UR6, UR30, UR13 ;  /* 0x0000001e060d72a4 */ /* 0x000ff6000f8e020d */
[----:B------:R-:W-:Y:S01]  /*4dd0*/  @!UPT UIADD3 URZ, UPT, UPT, URZ, URZ, URZ ;  /* 0x000000fffffff290 */ /* 0x000fe2000fffe0ff */
.L_x_79:
[----:B------:R-:W2:Y:S01]  /*4de0*/  @!UP2 LDCU.128 UR20, c[0x0][0xb10] ;  /* 0x00016200ff14a7ac */ /* 0x000ea20008000c00 */
[C---:B------:R-:W-:Y:S02]  /*4df0*/  ISETP.NE.U32.AND P1, PT, R4.reuse, RZ, PT ;  /* 0x000000ff0400720c */ /* 0x040fe40003f25070 */
[----:B------:R-:W-:Y:S02]  /*4e00*/  ISETP.NE.U32.AND P0, PT, R4, RZ, PT ;  /* 0x000000ff0400720c */ /* 0x000fe40003f05070 */
[C---:B------:R-:W-:Y:S02]  /*4e10*/  ISETP.NE.AND.EX P1, PT, R5.reuse, RZ, PT, P1 ;  /* 0x000000ff0500720c */ /* 0x040fe40003f25310 */
[----:B------:R-:W-:Y:S01]  /*4e20*/  ISETP.NE.AND.EX P0, PT, R5, RZ, PT, P0 ;  /* 0x000000ff0500720c */ /* 0x000fe20003f05300 */
[----:B------:R-:W3:Y:S01]  /*4e30*/  @!UP2 LDCU UR5, c[0x0][0xb0c] ;  /* 0x00016180ff05a7ac */ /* 0x000ee20008000800 */
[----:B------:R-:W-:Y:S02]  /*4e40*/  USHF.L.U32 UR11, UR25, 0x6, URZ ;  /* 0x00000006190b7899 */ /* 0x000fe400080006ff */
[----:B------:R-:W-:Y:S02]  /*4e50*/  USHF.L.U32 UR10, UR27, 0x6, URZ ;  /* 0x000000061b0a7899 */ /* 0x000fe400080006ff */
[----:B--2---:R-:W-:Y:S07]  /*4e60*/  UIMAD.WIDE.U32 UR6, UR14, UR20, URZ ;  /* 0x000000140e0672a5 */ /* 0x004fee000f8e00ff */
[----:B------:R-:W-:Y:S01]  /*4e70*/  @!UP2 UMOV UR4, UR7 ;  /* 0x000000070004ac82 */ /* 0x000fe20008000000 */
[----:B---3--:R-:W-:Y:S02]  /*4e80*/  @!UP2 UISETP.NE.AND UP0, UPT, UR5, 0x1, UPT ;  /* 0x000000010500a88c */ /* 0x008fe4000bf05270 */
[----:B------:R-:W-:Y:S02]  /*4e90*/  @!UP2 USHF.R.U32.HI UR4, URZ, UR21, UR4 ;  /* 0x00000015ff04a299 */ /* 0x000fe40008011604 */
[----:B------:R-:W-:Y:S02]  /*4ea0*/  UIMAD.WIDE.U32 UR6, UR13, UR23, URZ ;  /* 0x000000170d0672a5 */ /* 0x000fe4000f8e00ff */
[----:B------:R-:W-:Y:S02]  /*4eb0*/  @!UP2 USEL UR8, UR14, UR4, !UP0 ;  /* 0x000000040e08a287 */ /* 0x000fe4000c000000 */
[----:B------:R-:W-:Y:S03]  /*4ec0*/  @!UP2 UISETP.NE.AND UP0, UPT, UR22, 0x1, UPT ;  /* 0x000000011600a88c */ /* 0x000fe6000bf05270 */
[----:B------:R-:W-:Y:S02]  /*4ed0*/  @!UP2 UMOV UR6, UR7 ;  /* 0x000000070006ac82 */ /* 0x000fe40008000000 */
[----:B------:R-:W2:Y:S02]  /*4ee0*/  @!UP2 LDCU UR4, c[0x0][0xb20] ;  /* 0x00016400ff04a7ac */ /* 0x000ea40008000800 */
[----:B--2---:R-:W-:Y:S04]  /*4ef0*/  @!UP2 USHF.R.U32.HI UR6, URZ, UR4, UR6 ;  /* 0x00000004ff06a299 */ /* 0x004fe80008011606 */
[----:B------:R-:W-:Y:S04]  /*4f00*/  @!UP2 USEL UR6, UR13, UR6, !UP0 ;  /* 0x000000060d06a287 */ /* 0x000fe8000c000000 */
[----:B------:R-:W-:Y:S02]  /*4f10*/  @!UP2 UIADD3 UR4, UPT, UPT, -UR8, UR6, URZ ;  /* 0x000000060804a290 */ /* 0x000fe4000fffe1ff */
[----:B------:R-:W-:Y:S02]  /*4f20*/  @!UP2 UIADD3 UR6, UPT, UPT, UR8, -UR6, URZ ;  /* 0x800000060806a290 */ /* 0x000fe4000fffe0ff */
[----:B------:R-:W-:Y:S02]  /*4f30*/  @!UP2 UIMAD UR14, UR4, UR5, UR14 ;  /* 0x00000005040ea2a4 */ /* 0x000fe4000f8e020e */
[----:B------:R-:W-:Y:S01]  /*4f40*/  @!UP2 UIMAD UR13, UR6, UR22, UR13 ;  /* 0x00000016060da2a4 */ /* 0x000fe2000f8e020d */
[----:B------:R-:W-:Y:S11]  /*4f50*/  BRA.U UP3, `(.L_x_80) ;  /* 0x0000000103107547 */ /* 0x000ff6000b800000 */
[----:B------:R-:W-:Y:S04]  /*4f60*/  MOV R6, UR38 ;  /* 0x0000002600067c02 */ /* 0x000fe80008000f00 */
[----:B------:R-:W-:Y:S04]  /*4f70*/  SHF.L.U32 R6, R6, 0x1f, RZ ;  /* 0x0000001f06067819 */ /* 0x000fe800000006ff */
[----:B------:R-:W2:Y:S02]  /*4f80*/  SYNCS.PHASECHK.TRANS64.TRYWAIT P2, [UR24+0x68], R6 ;  /* 0x00006806ff0075a7 */ /* 0x000ea40008041118 */
[----:B--2---:R-:W-:Y:S05]  /*4f90*/  @!P2 BRA `(.L_x_81) ;  /* 0x000000380000a947 */ /* 0x004fea0003800000 */
.L_x_80:
[----:B------:R-:W-:Y:S05]  /*4fa0*/  @!P1 BRA `(.L_x_82) ;  /* 0x0000000000309947 */ /* 0x000fea0003800000 */
[----:B----4-:R-:W-:Y:S01]  /*4fb0*/  ISETP.NE.U32.AND P1, PT, R2, RZ, PT ;  /* 0x000000ff0200720c */ /* 0x010fe20003f25070 */
[----:B------:R-:W2:Y:S01]  /*4fc0*/  LDCU.64 UR4, c[0x0][0x358] ;  /* 0x00006b00ff0477ac */ /* 0x000ea20008000a00 */
[----:B------:R-:W-:Y:S02]  /*4fd0*/  IMAD.MOV.U32 R53, RZ, RZ, 0x1 ;  /* 0x00000001ff357424 */ /* 0x000fe400078e00ff */
[----:B------:R-:W-:Y:S11]  /*4fe0*/  ISETP.NE.AND.EX P1, PT, R3, RZ, PT, P1 ;  /* 0x000000ff0300720c */ /* 0x000ff60003f25310 */
[----:B------:R-:W-:Y:S02]  /*4ff0*/  @!UPT UIADD3 URZ, UPT, UPT, URZ, URZ, URZ ;  /* 0x000000fffffff290 */ /* 0x000fe4000fffe0ff */
[----:B------:R-:W3:Y:S01]  /*5000*/  @P1 LDC.64 R8, c[0x0][0x888] ;  /* 0x00022200ff081b82 */ /* 0x000ee20000000a00 */
[----:B-1----:R-:W-:Y:S04]  /*5010*/  @P1 IMAD R0, R4, UR60, RZ ;  /* 0x0000003c04001c24 */ /* 0x002fe8000f8e02ff */
[----:B---3--:R-:W-:Y:S04]  /*5020*/  @P1 IMAD.WIDE R8, R0, 0x4, R8 ;  /* 0x0000000400081825 */ /* 0x008fe800078e0208 */
[----:B------:R-:W-:Y:S01]  /*5030*/  HFMA2 R0, -RZ, RZ, 0, 5.9604644775390625e-08 ;  /* 0x00000001ff007431 */ /* 0x000fe200000001ff */
[----:B--2--5:R2:W5:Y:S04]  /*5040*/  @P1 LDG.E R26, desc[UR4][R8.64] ;  /* 0x00000004081a1981 */ /* 0x024568000c1e1900 */
[----:B------:R-:W-:Y:S01]  /*5050*/  @!P1 PRMT R53, R0, 0x7610, R53 ;  /* 0x0000761000359816 */ /* 0x000fe20000000035 */
[----:B--2---:R-:W3:Y:S06]  /*5060*/  @!P1 LDC R26, c[0x0][0x880] ;  /* 0x00022000ff1a9b82 */ /* 0x004eec0000000800 */
.L_x_82:
[----:B---3-5:R-:W-:Y:S01]  /*5070*/  @!P0 FSETP.EQ.AND P1, PT, R26, RZ, PT ;  /* 0x000000ff1a00820b */ /* 0x028fe20003f22000 */
[----:B------:R-:W-:Y:S01]  /*5080*/  @!UPT UIADD3 URZ, UPT, UPT, URZ, URZ, URZ ;  /* 0x000000fffffff290 */ /* 0x000fe2000fffe0ff */
[----:B------:R-:W-:Y:S11]  /*5090*/  @!P0 BRA `(.L_x_83) ;  /* 0x0000000000188947 */ /* 0x000ff60003800000 */
[----:B------:R-:W-:Y:S02]  /*50a0*/  LOP3.LUT P0, RZ, R53, 0xff, RZ, 0xc0, !PT ;  /* 0x000000ff35ff7812 */ /* 0x000fe4000780c0ff */
[----:B----4-:R-:W-:Y:S04]  /*50b0*/  ISETP.NE.U32.AND P1, PT, R2, RZ, PT ;  /* 0x000000ff0200720c */ /* 0x010fe80003f25070 */
[----:B------:R-:W-:Y:S04]  /*50c0*/  ISETP.NE.AND.EX P1, PT, R3, RZ, PT, P1 ;  /* 0x000000ff0300720c */ /* 0x000fe80003f25310 */
[----:B------:R-:W-:Y:S03]  /*50d0*/  PLOP3.LUT P1, PT, P1, PT, PT, 0x8, 0x80 ;  /* 0x000000000080781c */ /* 0x000fe60000f2e170 */
[----:B------:R-:W-:Y:S11]  /*50e0*/  @P0 FSETP.EQ.AND P1, PT, R26, RZ, PT ;  /* 0x000000ff1a00020b */ /* 0x000ff60003f22000 */
[----:B------:R-:W-:Y:S02]  /*50f0*/  @!UPT UIADD3 URZ, UPT, UPT, URZ, URZ, URZ ;  /* 0x000000fffffff290 */ /* 0x000fe4000fffe0ff */
.L_x_83:
[----:B------:R-:W-:Y:S01]  /*5100*/  ULEA UR4, UR12, UR24, 0x3 ;  /* 0x000000180c047291 */ /* 0x000fe2000f8e18ff */
[----:B------:R-:W-:Y:S02]  /*5110*/  SHF.L.U32 R9, R15, 0x1f, RZ ;  /* 0x0000001f0f097819 */ /* 0x000fe400000006ff */
[----:B------:R-:W-:Y:S04]  /*5120*/  ELECT P0, URZ, PT ;  /* 0x0000000000ff782f */ /* 0x000fe80003800000 */
[----:B------:R-:W-:Y:S02]  /*5130*/  PLOP3.LUT P1, PT, P1, P0, PT, 0xf2, 0x2f ;  /* 0x00000000002f781c */ /* 0x000fe40000f21e72 */
[----:B------:R-:W2:Y:S11]  /*5140*/  SYNCS.PHASECHK.TRANS64.TRYWAIT P2, [UR4+0x48], R9 ;  /* 0x00004809ff0075a7 */ /* 0x000eb60008041104 */
[----:B------:R-:W-:Y:S05]  /*5150*/  @!P1 IADD3 R8, P0, PT, R16, 0x580, RZ ;  /* 0x0000058010089810 */ /* 0x000fea0007f1e0ff */
[----:B-1----:R-:W-:Y:S01]  /*5160*/  @!P1 IMAD.X R6, RZ, RZ, R17, P0 ;  /* 0x000000ffff069224 */ /* 0x002fe200000e0611 */
[----:B--2---:R-:W-:Y:S07]  /*5170*/  @!P2 BRA `(.L_x_84) ;  /* 0x0000003400a0a947 */ /* 0x004fee0003800000 */
.L_x_153:
[----:B------:R-:W-:Y:S01]  /*5180*/  @!P1 R2UR UR7, R6 ;  /* 0x00000000060792ca */ /* 0x000fe200000e0000 */
[----:B------:R-:W-:Y:S01]  /*5190*/  UIADD3 UR5, UPT, UPT, UR12, 0x1, URZ ;  /* 0x000000010c057890 */ /* 0x000fe2000fffe0ff */
[----:B------:R-:W-:Y:S01]  /*51a0*/  @!P1 R2UR UR6, R8 ;  /* 0x00000000080692ca */ /* 0x000fe200000e0000 */
[----:B------:R-:W-:Y:S01]  /*51b0*/  UIADD3 UR9, UPT, UPT, UR4, 0x30, URZ ;  /* 0x0000003004097890 */ /* 0x000fe2000fffe0ff */
[----:B------:R-:W-:Y:S01]  /*51c0*/  @!P1 IMAD.MOV.U32 R6, RZ, RZ, 0x2000 ;  /* 0x00002000ff069424 */ /* 0x000fe200078e00ff */
[----:B------:R-:W-:Y:S01]  /*51d0*/  UISETP.NE.AND UP0, UPT, UR5, 0x3, UPT ;  /* 0x000000030500788c */ /* 0x000fe2000bf05270 */
[----:B------:R-:W-:Y:S01]  /*51e0*/  VIADD R14, R14, 0x1 ;  /* 0x000000010e0e7836 */ /* 0x000fe20000000000 */
[----:B------:R-:W-:Y:S01]  /*51f0*/  UMOV UR22, 0x0 ;  /* 0x0000000000167882 */ /* 0x000fe20000000000 */
[----:B------:R-:W-:Y:S01]  /*5200*/  UMOV UR23, 0x10000000 ;  /* 0x1000000000177882 */ /* 0x000fe20000000000 */
[----:B------:R-:W-:Y:S04]  /*5210*/  UPRMT UR20, UR54, 0x654, UR9 ;  /* 0x0000065436147896 */ /* 0x000fe80008000009 */
[----:B-1----:R-:W-:Y:S01]  /*5220*/  IMAD.U32 R9, RZ, RZ, UR7 ;  /* 0x00000007ff097e24 */ /* 0x002fe2000f8e00ff */
[----:B------:R-:W-:Y:S01]  /*5230*/  USEL UR7, URZ, 0x1, UP0 ;  /* 0x00000001ff077887 */ /* 0x000fe20008000000 */
[----:B------:R-:W-:Y:S01]  /*5240*/  IMAD.U32 R8, RZ, RZ, UR6 ;  /* 0x00000006ff087e24 */ /* 0x000fe2000f8e00ff */
[----:B------:R-:W-:Y:S02]  /*5250*/  USEL UR6, UR5, URZ, UP0 ;  /* 0x000000ff05067287 */ /* 0x000fe40008000000 */
[----:B------:R-:W-:Y:S01]  /*5260*/  VOTEU.ALL UP0, P1 ;  /* 0x0000000000ff7886 */ /* 0x000fe20000800000 */
[----:B------:R-:W-:Y:S02]  /*5270*/  @!P1 R2UR UR19, R9 ;  /* 0x00000000091392ca */ /* 0x000fe400000e0000 */
[----:B------:R-:W-:Y:S02]  /*5280*/  @!P1 R2UR UR18, R8 ;  /* 0x00000000081292ca */ /* 0x000fe400000e0000 */
[----:B------:R-:W-:Y:S01]  /*5290*/  @!UP0 ULEA UR5, UR12, UR24, 0xd ;  /* 0x000000180c058291 */ /* 0x000fe2000f8e68ff */
[----:B------:R-:W-:Y:S02]  /*52a0*/  LOP3.LUT R15, R15, UR7, RZ, 0x3c, !PT ;  /* 0x000000070f0f7c12 */ /* 0x000fe4000f8e3cff */
[----:B------:R-:W-:Y:S01]  /*52b0*/  UMOV UR12, UR60 ;  /* 0x0000003c000c7c82 */ /* 0x000fe20008000000 */
[----:B------:R-:W-:Y:S01]  /*52c0*/  @!UP0 UIADD3 UR8, UPT, UPT, UR5, 0x400, URZ ;  /* 0x0000040005088890 */ /* 0x000fe2000fffe0ff */
[----:B------:R-:W-:Y:S01]  /*52d0*/  SHF.L.U32 R0, R15, 0x1f, RZ ;  /* 0x0000001f0f007819 */ /* 0x000fe200000006ff */
[----:B------:R-:W-:Y:S01]  /*52e0*/  VOTEU.ALL UP0, P1 ;  /* 0x0000000000ff7886 */ /* 0x000fe20000800000 */
[----:B------:R-:W-:Y:S06]  /*52f0*/  ULEA UR5, UR6, UR24, 0x3 ;  /* 0x0000001806057291 */ /* 0x000fec000f8e18ff */
[----:B------:R1:W-:Y:S01]  /*5300*/  @!UP0 UTMALDG.3D [UR8], [UR18], desc[UR22] ;  /* 0x00001608120085b4 */ /* 0x0003e20008011000 */
[----:B------:R1:W-:Y:S01]  /*5310*/  @!P1 SYNCS.ARRIVE.TRANS64.RED.A0TR RZ, [UR4+0x30], R6 ;  /* 0x00003006ffff99a7 */ /* 0x0003e20008300404 */
[----:B------:R-:W-:Y:S01]  /*5320*/  SYNCS.ARRIVE.TRANS64.RED.A1T0 RZ, [UR20], RZ ;  /* 0x000000ffffff79a7 */ /* 0x000fe20008100414 */
[----:B------:R-:W2:Y:S02]  /*5330*/  SYNCS.PHASECHK.TRANS64.TRYWAIT P0, [UR5+0x48], R0 ;  /* 0x00004800ff0075a7 */ /* 0x000ea40008001105 */
[----:B-12---:R-:W-:Y:S05]  /*5340*/  @!P0 BRA `(.L_x_85) ;  /* 0x0000003400448947 */ /* 0x006fea0003800000 */
.L_x_155:
[----:B------:R-:W-:Y:S01]  /*5350*/  UIADD3 UR9, UPT, UPT, UR5, 0x30, URZ ;  /* 0x0000003005097890 */ /* 0x000fe2000fffe0ff */
[----:B-1----:R-:W-:Y:S01]  /*5360*/  @!P1 IADD3 R6, P0, PT, R16, 0x580, RZ ;  /* 0x0000058010069810 */ /* 0x002fe20007f1e0ff */
[----:B------:R-:W-:Y:S01]  /*5370*/  UPLOP3.LUT UP3, UPT, UPT, UPT, UPT, 0x80, 0x8 ;  /* 0x000000000008789c */ /* 0x000fe20003f6f070 */
[----:B------:R-:W-:Y:S01]  /*5380*/  R2UR UR23, R55 ;  /* 0x00000000371772ca */ /* 0x000fe200000e0000 */
[----:B------:R-:W-:Y:S01]  /*5390*/  UMOV UR20, 0x0 ;  /* 0x0000000000147882 */ /* 0x000fe20000000000 */
[----:B------:R-:W-:Y:S01]  /*53a0*/  @!P1 R2UR UR7, R6 ;  /* 0x00000000060792ca */ /* 0x000fe200000e0000 */
[----:B------:R-:W-:Y:S01]  /*53b0*/  @!P1 IMAD.X R0, RZ, RZ, R17, P0 ;  /* 0x000000ffff009224 */ /* 0x000fe200000e0611 */
[----:B------:R-:W-:Y:S01]  /*53c0*/  UMOV UR21, 0x10000000 ;  /* 0x1000000000157882 */ /* 0x000fe20000000000 */
[----:B------:R-:W-:Y:S01]  /*53d0*/  UMOV UR12, UR60 ;  /* 0x0000003c000c7c82 */ /* 0x000fe20008000000 */
[----:B------:R-:W-:Y:S01]  /*53e0*/  VOTEU.ALL UP0, P1 ;  /* 0x0000000000ff7886 */ /* 0x000fe20000800000 */
[----:B------:R-:W-:Y:S01]  /*53f0*/  R2UR UR22, R56 ;  /* 0x00000000381672ca */ /* 0x000fe200000e0000 */
[----:B------:R-:W-:Y:S01]  /*5400*/  UMOV UR60, UR26 ;  /* 0x0000001a003c7c82 */ /* 0x000fe20008000000 */
[----:B------:R-:W-:Y:S02]  /*5410*/  @!P1 R2UR UR4, R0 ;  /* 0x00000000000492ca */ /* 0x000fe400000e0000 */
[----:B------:R-:W-:Y:S01]  /*5420*/  @!UP0 UIADD3 UR10, UPT, UPT, UR10, 0x20, URZ ;  /* 0x000000200a0a8890 */ /* 0x000fe2000fffe0ff */
[C---:B------:R-:W-:Y:S01]  /*5430*/  ISETP.NE.AND P0, PT, R14.reuse, 0x2, PT ;  /* 0x000000020e00780c */ /* 0x040fe20003f05270 */
[----:B------:R-:W-:Y:S02]  /*5440*/  UIADD3 UR27, UPT, UPT, UR13, UR23, URZ ;  /* 0x000000170d1b7290 */ /* 0x000fe4000fffe0ff */
[----:B------:R-:W-:Y:S01]  /*5450*/  IMAD.U32 R8, RZ, RZ, UR7 ;  /* 0x00000007ff087e24 */ /* 0x000fe2000f8e00ff */
[----:B------:R-:W-:Y:S02]  /*5460*/  SEL R0, RZ, 0x1, P0 ;  /* 0x00000001ff007807 */ /* 0x000fe40000000000 */
[----:B------:R-:W-:Y:S02]  /*5470*/  SEL R14, R14, RZ, P0 ;  /* 0x000000ff0e0e7207 */ /* 0x000fe40000000000 */
[----:B------:R-:W-:Y:S01]  /*5480*/  @!P1 R2UR UR18, R8 ;  /* 0x00000000081292ca */ /* 0x000fe200000e0000 */
[----:B------:R-:W-:Y:S01]  /*5490*/  UIADD3 UR25, UPT, UPT, UR14, UR22, URZ ;  /* 0x000000160e197290 */ /* 0x000fe2000fffe0ff */
[----:B------:R-:W-:Y:S01]  /*54a0*/  IMAD.U32 R9, RZ, RZ, UR4 ;  /* 0x00000004ff097e24 */ /* 0x000fe2000f8e00ff */
[----:B------:R-:W-:Y:S01]  /*54b0*/  @!UP0 ULEA UR4, UR6, UR24, 0xd ;  /* 0x0000001806048291 */ /* 0x000fe2000f8e68ff */
[----:B------:R-:W-:Y:S03]  /*54c0*/  LOP3.LUT R13, R13, R0, RZ, 0x3c, !PT ;  /* 0x000000000d0d7212 */ /* 0x000fe600078e3cff */
[----:B------:R-:W-:Y:S01]  /*54d0*/  @!P1 R2UR UR19, R9 ;  /* 0x00000000091392ca */ /* 0x000fe200000e0000 */
[----:B------:R-:W-:Y:S01]  /*54e0*/  @!UP0 UIADD3 UR8, UPT, UPT, UR4, 0x400, URZ ;  /* 0x0000040004088890 */ /* 0x000fe2000fffe0ff */
[----:B------:R-:W-:Y:S01]  /*54f0*/  VOTEU.ALL UP0, P1 ;  /* 0x0000000000ff7886 */ /* 0x000fe20000800000 */
[----:B------:R-:W-:Y:S10]  /*5500*/  UPRMT UR4, UR54, 0x654, UR9 ;  /* 0x0000065436047896 */ /* 0x000ff40008000009 */
[----:B------:R1:W-:Y:S01]  /*5510*/  @!UP0 UTMALDG.3D [UR8], [UR18], desc[UR20] ;  /* 0x00001408120085b4 */ /* 0x0003e20008011000 */
[----:B------:R3:W-:Y:S01]  /*5520*/  @!P1 SYNCS.ARRIVE.TRANS64.RED.A0TR RZ, [UR5+0x30], R7 ;  /* 0x00003007ffff99a7 */ /* 0x0007e20008300405 */
[----:B------:R-:W-:Y:S01]  /*5530*/  SYNCS.ARRIVE.TRANS64.RED.A1T0 RZ, [UR4], RZ ;  /* 0x000000ffffff79a7 */ /* 0x000fe20008100404 */
[----:B------:R-:W-:Y:S04]  /*5540*/  UIADD3 UR4, UPT, UPT, UR6, 0x1, URZ ;  /* 0x0000000106047890 */ /* 0x000fe8000fffe0ff */
[----:B------:R-:W-:Y:S04]  /*5550*/  UISETP.NE.AND UP0, UPT, UR4, 0x3, UPT ;  /* 0x000000030400788c */ /* 0x000fe8000bf05270 */
[----:B------:R-:W-:Y:S06]  /*5560*/  USEL UR5, URZ, 0x1, UP0 ;  /* 0x00000001ff057887 */ /* 0x000fec0008000000 */
[----:B------:R-:W-:Y:S01]  /*5570*/  LOP3.LUT R15, R15, UR5, RZ, 0x3c, !PT ;  /* 0x000000050f0f7c12 */ /* 0x000fe2000f8e3cff */
[----:B-1----:R-:W-:Y:S01]  /*5580*/  USEL UR12, UR4, URZ, UP0 ;  /* 0x000000ff040c7287 */ /* 0x002fe20008000000 */
[----:B------:R-:W-:Y:S11]  /*5590*/  BRA.U UP1, `(.L_x_86) ;  /* 0xfffffff101f07547 */ /* 0x000ff6000b83ffff */
[----:B------:R-:W-:Y:S01]  /*55a0*/  UIADD3 UR24, UPT, UPT, UR24, 0x48, URZ ;  /* 0x0000004818187890 */ /* 0x000fe2000fffe0ff */
[----:B----4-:R-:W-:-:S03]  /*55b0*/  SHF.L.U32 R2, R15, 0x1f, RZ ;  /* 0x0000001f0f027819 */ /* 0x010fc600000006ff */
[----:B------:R-:W-:-:S09]  /*55c0*/  ULEA UR4, UR12, UR24, 0x3 ;  /* 0x000000180c047291 */ /* 0x000fd2000f8e18ff */
[----:B------:R-:W1:Y:S02]  /*55d0*/  SYNCS.PHASECHK.TRANS64.TRYWAIT P0, [UR4], R2 ;  /* 0x00000002ff0075a7 */ /* 0x000e640008001104 */
[----:B-1----:R-:W-:Y:S05]  /*55e0*/  @!P0 BRA `(.L_x_87) ;  /* 0x0000003000b48947 */ /* 0x002fea0003800000 */
.L_x_157:
        /* <DEDUP_REMOVED lines=9> */
.L_x_159:
        /* <DEDUP_REMOVED lines=8> */
.L_x_89:
[----:B-1----:R1:W2:Y:S02]  /*5700*/  SYNCS.PHASECHK.TRANS64.TRYWAIT P0, [R0+URZ], R2 ;  /* 0x00000002000075a7 */ /* 0x0022a400080011ff */
[----:B--2---:R-:W-:Y:S05]  /*5710*/  @!P0 NANOSLEEP.SYNCS 0x989680 ;  /* 0x009896800000895d */ /* 0x004fea0003900000 */
[----:B------:R-:W2:Y:S02]  /*5720*/  @!P0 SYNCS.PHASECHK.TRANS64 P0, [R0+URZ], R2 ;  /* 0x00000002000085a7 */ /* 0x000ea400080010ff */
[----:B--2---:R-:W-:Y:S05]  /*5730*/  @P0 EXIT ;  /* 0x000000000000094d */ /* 0x004fea0003800000 */
[----:B------:R-:W-:Y:S05]  /*5740*/  BRA `(.L_x_89) ;  /* 0xfffffffc00ec7947 */ /* 0x000fea000383ffff */
.L_x_77:
[----:B------:R-:W-:-:S06]  /*5750*/  UISETP.GE.AND UP0, UPT, UR22, 0x4, UPT ;  /* 0x000000041600788c */ /* 0x000fcc000bf06270 */
[----:B------:R-:W-:-:S13]  /*5760*/  PLOP3.LUT P0, PT, PT, PT, UP0, 0x80, 0x8 ;  /* 0x000000000008781c */ /* 0x000fda0003f0f008 */
[----:B------:R-:W-:Y:S05]  /*5770*/  @!P0 EXIT ;  /* 0x000000000000894d */ /* 0x000fea0003800000 */
[----:B------:R-:W-:Y:S01]  /*5780*/  BAR.SYNC.DEFER_BLOCKING 0x6, 0xa0 ;  /* 0x0182800000007b1d */ /* 0x000fe20000010000 */
[C---:B------:R-:W-:Y:S01]  /*5790*/  IMAD.SHL.U32 R4, R64.reuse, 0x20, RZ ;  /* 0x0000002040047824 */ /* 0x040fe200078e00ff */
[C---:B------:R-:W-:Y:S01]  /*57a0*/  R2P PR, R64.reuse, 0x6 ;  /* 0x0000000640007804 */ /* 0x040fe20000000000 */
[C---:B------:R-:W-:Y:S01]  /*57b0*/  IMAD.SHL.U32 R2, R64.reuse, 0x4, RZ ;  /* 0x0000000440027824 */ /* 0x040fe200078e00ff */
[----:B------:R-:W-:Y:S01]  /*57c0*/  CS2R R60, SRZ ;  /* 0x00000000003c7805 */ /* 0x000fe2000001ff00 */
[----:B------:R-:W-:Y:S01]  /*57d0*/  IMAD.U32 R23, R64, 0x10000, RZ ;  /* 0x0001000040177824 */ /* 0x000fe200078e00ff */
[----:B------:R-:W-:Y:S01]  /*57e0*/  UMOV UR43, 0x400 ;  /* 0x00000400002b7882 */ /* 0x000fe20000000000 */
[----:B------:R-:W1:Y:S01]  /*57f0*/  LDCU.64 UR4, c[0x0][0x890] ;  /* 0x00011200ff0477ac */ /* 0x000e620008000a00 */
[----:B------:R-:W2:Y:S01]  /*5800*/  LDC.64 R50, c[0x0][0x8b0] ;  /* 0x00022c00ff327b82 */ /* 0x000ea20000000a00 */
[----:B------:R-:W-:Y:S01]  /*5810*/  LOP3.LUT R3, R4, 0xe0, RZ, 0xc0, !PT ;  /* 0x000000e004037812 */ /* 0x000fe200078ec0ff */
[----:B------:R-:W-:Y:S01]  /*5820*/  IMAD.SHL.U32 R52, R64, 0x10, RZ ;  /* 0x0000001040347824 */ /* 0x000fe200078e00ff */
[----:B------:R-:W-:Y:S01]  /*5830*/  ULEA UR43, UR54, UR43, 0x18 ;  /* 0x0000002b362b7291 */ /* 0x000fe2000f8ec0ff */
[----:B------:R-:W-:Y:S01]  /*5840*/  LOP3.LUT R4, R4, 0x100, RZ, 0xc0, !PT ;  /* 0x0000010004047812 */ /* 0x000fe200078ec0ff */
[----:B------:R-:W-:Y:S01]  /*5850*/  IMAD.MOV.U32 R63, RZ, RZ, 0x8 ;  /* 0x00000008ff3f7424 */ /* 0x000fe200078e00ff */
[----:B------:R-:W-:Y:S01]  /*5860*/  LOP3.LUT R2, R3, 0x1c, R2, 0xf8, !PT ;  /* 0x0000001c03027812 */ /* 0x000fe200078ef802 */
[----:B------:R-:W-:Y:S01]  /*5870*/  IMAD.MOV.U32 R62, RZ, RZ, 0x10 ;  /* 0x00000010ff3e7424 */ /* 0x000fe200078e00ff */
[----:B------:R-:W3:Y:S01]  /*5880*/  LDC.64 R48, c[0x0][0x8a8] ;  /* 0x00022a00ff307b82 */ /* 0x000ee20000000a00 */
[----:B------:R-:W-:Y:S01]  /*5890*/  SHF.R.U32.HI R3, RZ, 0x2, R64 ;  /* 0x00000002ff037819 */ /* 0x000fe20000011640 */
[----:B------:R-:W-:Y:S01]  /*58a0*/  IMAD.MOV.U32 R22, RZ, RZ, RZ ;  /* 0x000000ffff167224 */ /* 0x000fe200078e00ff */
[----:B------:R-:W-:Y:S01]  /*58b0*/  LOP3.LUT R23, R23, 0x600000, RZ, 0xc0, !PT ;  /* 0x0060000017177812 */ /* 0x000fe200078ec0ff */
[----:B------:R-:W-:Y:S01]  /*58c0*/  IMAD.MOV.U32 R59, RZ, RZ, RZ ;  /* 0x000000ffff3b7224 */ /* 0x000fe200078e00ff */
[----:B------:R-:W-:Y:S01]  /*58d0*/  LOP3.LUT R52, R4, 0x600, R52, 0xf8, !PT ;  /* 0x0000060004347812 */ /* 0x000fe200078ef834 */
[----:B------:R-:W4:Y:S01]  /*58e0*/  LDCU UR61, c[0x0][0x370] ;  /* 0x00006e00ff3d77ac */ /* 0x000f220008000800 */
[----:B------:R-:W-:Y:S01]  /*58f0*/  LOP3.LUT R2, R2, 0x4, R3, 0x78, !PT ;  /* 0x0000000402027812 */ /* 0x000fe200078e7803 */
[----:B------:R-:W4:Y:S01]  /*5900*/  LDS R0, [UR43+0x120] ;  /* 0x0001202bff007984 */ /* 0x000f220008000800 */
[----:B-1----:R-:W-:Y:S01]  /*5910*/  IMAD.U32 R66, RZ, RZ, UR4 ;  /* 0x00000004ff427e24 */ /* 0x002fe2000f8e00ff */
[----:B------:R-:W-:Y:S01]  /*5920*/  UIADD3 UR4, UPT, UPT, UR43, 0x400, URZ ;  /* 0x000004002b047890 */ /* 0x000fe2000fffe0ff */
[----:B------:R-:W-:Y:S01]  /*5930*/  LOP3.LUT R52, R52, R2, RZ, 0xfc, !PT ;  /* 0x0000000234347212 */ /* 0x000fe200078efcff */
[----:B------:R-:W-:Y:S01]  /*5940*/  IMAD.U32 R65, RZ, RZ, UR5 ;  /* 0x00000005ff417e24 */ /* 0x000fe2000f8e00ff */
[----:B------:R-:W-:Y:S01]  /*5950*/  LOP3.LUT R64, R64, 0x60, RZ, 0xc0, !PT ;  /* 0x0000006040407812 */ /* 0x000fe200078ec0ff */
[----:B------:R-:W1:Y:S01]  /*5960*/  LDCU UR42, c[0x0][0xb0c] ;  /* 0x00016180ff2a77ac */ /* 0x000e620008000800 */
[----:B------:R-:W-:Y:S01]  /*5970*/  SEL R63, R63, 0xfffffff8, !P1 ;  /* 0xfffffff83f3f7807 */ /* 0x000fe20004800000 */
[----:B------:R-:W-:Y:S01]  /*5980*/  IMAD.U32 R68, RZ, RZ, UR4 ;  /* 0x00000004ff447e24 */ /* 0x000fe2000f8e00ff */
[----:B------:R-:W-:Y:S01]  /*5990*/  SEL R62, R62, 0xfffffff0, !P2 ;  /* 0xfffffff03e3e7807 */ /* 0x000fe20005000000 */
[----:B------:R-:W1:Y:S01]  /*59a0*/  LDCU UR38, c[0x0][0xb30] ;  /* 0x00016600ff2677ac */ /* 0x000e620008000800 */
[----:B------:R-:W1:Y:S01]  /*59b0*/  LDCU.64 UR62, c[0x0][0x888] ;  /* 0x00011100ff3e77ac */ /* 0x000e620008000a00 */
[----:B------:R-:W1:Y:S01]  /*59c0*/  LDCU.64 UR40, c[0x0][0xb28] ;  /* 0x00016500ff2877ac */ /* 0x000e620008000a00 */
[----:B------:R-:W1:Y:S01]  /*59d0*/  LDCU.128 UR56, c[0x0][0xb10] ;  /* 0x00016200ff3877ac */ /* 0x000e620008000c00 */
[----:B------:R-:W1:Y:S01]  /*59e0*/  LDCU UR55, c[0x0][0x374] ;  /* 0x00006e80ff3777ac */ /* 0x000e620008000800 */
[----:B------:R-:W-:Y:S01]  /*59f0*/  UMOV UR53, 0x1 ;  /* 0x0000000100357882 */ /* 0x000fe20000000000 */
[----:B------:R-:W-:Y:S01]  /*5a00*/  UMOV UR45, URZ ;  /* 0x000000ff002d7c82 */ /* 0x000fe20008000000 */
[----:B------:R-:W-:Y:S01]  /*5a10*/  UMOV UR52, URZ ;  /* 0x000000ff00347c82 */ /* 0x000fe20008000000 */
[----:B------:R-:W-:Y:S01]  /*5a20*/  UMOV UR47, URZ ;  /* 0x000000ff002f7c82 */ /* 0x000fe20008000000 */
[----:B-1234-:R-:W-:-:S07]  /*5a30*/  IMAD.IADD R23, R0, 0x1, R23 ;  /* 0x0000000100177824 */ /* 0x01efce00078e0217 */
.L_x_120:
[C---:B------:R-:W-:Y:S02]  /*5a40*/  LEA R0, R59.reuse, UR43, 0x3 ;  /* 0x0000002b3b007c11 */ /* 0x040fe4000f8e18ff */
[----:B------:R-:W-:Y:S02]  /*5a50*/  SHF.L.U32 R2, R60, 0x1f, RZ ;  /* 0x0000001f3c027819 */ /* 0x000fe400000006ff */
[----:B------:R-:W-:Y:S02]  /*5a60*/  LEA R4, R59, UR43, 0x4 ;  /* 0x0000002b3b047c11 */ /* 0x000fe4000f8e20ff */
[----:B------:R-:W1:Y:S02]  /*5a70*/  SYNCS.PHASECHK.TRANS64.TRYWAIT P0, [R0+URZ+0x70], R2 ;  /* 0x00007002000075a7 */ /* 0x000e6400080011ff */
[----:B-1----:R-:W-:Y:S05]  /*5a80*/  @!P0 BRA `(.L_x_90) ;  /* 0x0000002c00bc8947 */ /* 0x002fea0003800000 */
.L_x_160:
[----:B------:R-:W-:Y:S01]  /*5a90*/  R2UR UR7, R67 ;  /* 0x00000000430772ca */ /* 0x000fe200000e0000 */
[----:B------:R-:W2:Y:S01]  /*5aa0*/  LDS.128 R4, [R4+0x100] ;  /* 0x0001000004047984 */ /* 0x000ea20000000c00 */
[----:B-1----:R-:W-:Y:S01]  /*5ab0*/  VIADD R0, R0, 0x80 ;  /* 0x0000008000007836 */ /* 0x002fe20000000000 */
[----:B------:R-:W-:Y:S04]  /*5ac0*/  UISETP.GE.AND UP0, UPT, UR39, 0x1, UPT ;  /* 0x000000012700788c */ /* 0x000fe8000bf06270 */
[----:B------:R-:W-:Y:S01]  /*5ad0*/  PRMT R0, RZ, 0x654, R0 ;  /* 0x00000654ff007816 */ /* 0x000fe20000000000 */
[----:B------:R-:W-:Y:S01]  /*5ae0*/  @!PT LDS RZ, [RZ] ;  /* 0x00000000fffff984 */ /* 0x000fe20000000800 */
[----:B------:R-:W-:Y:S01]  /*5af0*/  @!PT LDS RZ, [RZ] ;  /* 0x00000000fffff984 */ /* 0x000fe20000000800 */
[----:B------:R-:W-:Y:S01]  /*5b00*/  @!PT LDS RZ, [RZ] ;  /* 0x00000000fffff984 */ /* 0x000fe20000000800 */
[----:B------:R-:W-:Y:S01]  /*5b10*/  @!PT LDS RZ, [RZ] ;  /* 0x00000000fffff984 */ /* 0x000fe20000000800 */
[----:B------:R1:W-:Y:S06]  /*5b20*/  MEMBAR.ALL.CTA ;  /* 0x0000000000007992 */ /* 0x0003ec0000008000 */
[----:B-1----:R-:W1:Y:S02]  /*5b30*/  FENCE.VIEW.ASYNC.S ;  /* 0x00000000000073c6 */ /* 0x002e640000000000 */
[----:B-1----:R1:W-:Y:S01]  /*5b40*/  SYNCS.ARRIVE.TRANS64.RED.A1T0 RZ, [R0+URZ], RZ ;  /* 0x000000ff00ff79a7 */ /* 0x0023e200081004ff */
[----:B--2---:R-:W-:Y:S11]  /*5b50*/  LOP3.LUT P0, RZ, R6, 0x1, RZ, 0xc0, !PT ;  /* 0x0000000106ff7812 */ /* 0x004ff6000780c0ff */
[----:B------:R-:W-:Y:S02]  /*5b60*/  @!UPT UIADD3 URZ, UPT, UPT, URZ, URZ, URZ ;  /* 0x000000fffffff290 */ /* 0x000fe4000fffe0ff */
[----:B------:R-:W-:Y:S01]  /*5b70*/  VOTEU.ANY UP1, P0 ;  /* 0x0000000000ff7886 */ /* 0x000fe20000020100 */
[----:B------:R-:W-:Y:S01]  /*5b80*/  PLOP3.LUT P0, PT, PT, PT, UP1, 0x80, 0x8 ;  /* 0x000000000008781c */ /* 0x000fe20003f0f018 */
[----:B------:R-:W-:Y:S06]  /*5b90*/  UP2UR UR4, UPR, URZ, 0x2 ;  /* 0x00000002ff047883 */ /* 0x000fec0008000000 */
[----:B------:R-:W-:Y:S06]  /*5ba0*/  IMAD.U32 R69, RZ, RZ, UR4 ;  /* 0x00000004ff457e24 */ /* 0x000fec000f8e00ff */
[----:B------:R-:W-:Y:S02]  /*5bb0*/  @P0 SHF.R.U32.HI R2, RZ, 0x10, R5 ;  /* 0x00000010ff020819 */ /* 0x000fe40000011605 */
[----:B------:R-:W-:Y:S02]  /*5bc0*/  @P0 MOV R3, R4 ;  /* 0x0000000400030202 */ /* 0x000fe40000000f00 */
[----:B------:R-:W-:Y:S02]  /*5bd0*/  @P0 R2UR UR4, R2 ;  /* 0x00000000020402ca */ /* 0x000fe400000e0000 */
[----:B------:R-:W-:Y:S02]  /*5be0*/  @P0 LOP3.LUT R4, R5, 0xffff, RZ, 0xc0, !PT ;  /* 0x0000ffff05040812 */ /* 0x000fe400078ec0ff */
[----:B------:R-:W-:Y:S02]  /*5bf0*/  @P0 R2UR UR6, R3 ;  /* 0x00000000030602ca */ /* 0x000fe400000e0000 */
[----:B------:R-:W-:Y:S07]  /*5c00*/  @P0 R2UR UR5, R4 ;  /* 0x00000000040502ca */ /* 0x000fee00000e0000 */
[----:B------:R-:W-:Y:S02]  /*5c10*/  @UP1 UMOV UR7, UR4 ;  /* 0x0000000400071c82 */ /* 0x000fe40008000000 */
[----:B------:R-:W-:Y:S02]  /*5c20*/  IMAD.U32 R67, RZ, RZ, UR7 ;  /* 0x00000007ff437e24 */ /* 0x000fe4000f8e00ff */
[----:B------:R-:W-:Y:S02]  /*5c30*/  @UP1 UMOV UR37, UR6 ;  /* 0x0000000600251c82 */ /* 0x000fe40008000000 */
[----:B------:R-:W-:Y:S01]  /*5c40*/  @UP1 UMOV UR36, UR5 ;  /* 0x0000000500241c82 */ /* 0x000fe20008000000 */
[----:B-1----:R-:W-:Y:S05]  /*5c50*/  BRA.U !UP0, `(.L_x_91) ;  /* 0x0000000108cc7547 */ /* 0x002fea000b800000 */
[----:B------:R-:W1:Y:S01]  /*5c60*/  LDCU UR12, c[0x0][0xb20] ;  /* 0x00016400ff0c77ac */ /* 0x000e620008000800 */
[----:B------:R-:W-:Y:S02]  /*5c70*/  UIMAD.WIDE.U32 UR4, UR55, UR59, URZ ;  /* 0x0000003b370472a5 */ /* 0x000fe4000f8e00ff */
[----:B------:R-:W-:Y:S02]  /*5c80*/  UIMAD.WIDE.U32 UR6, UR61, UR56, URZ ;  /* 0x000000383d0672a5 */ /* 0x000fe4000f8e00ff */
[----:B------:R-:W-:Y:S02]  /*5c90*/  UISETP.NE.AND UP0, UPT, UR58, 0x1, UPT ;  /* 0x000000013a00788c */ /* 0x000fe4000bf05270 */
[----:B------:R-:W-:Y:S02]  /*5ca0*/  UIMAD.WIDE.U32 UR8, UR36, UR59, URZ ;  /* 0x0000003b240872a5 */ /* 0x000fe4000f8e00ff */
[----:B------:R-:W-:Y:S02]  /*5cb0*/  UIMAD.WIDE.U32 UR10, UR37, UR56, URZ ;  /* 0x00000038250a72a5 */ /* 0x000fe4000f8e00ff */
[----:B------:R-:W-:Y:S02]  /*5cc0*/  UISETP.NE.AND UP1, UPT, UR42, 0x1, UPT ;  /* 0x000000012a00788c */ /* 0x000fe4000bf25270 */
[----:B------:R-:W-:Y:S01]  /*5cd0*/  UISETP.NE.AND UP2, UPT, UR39, 0x1, UPT ;  /* 0x000000012700788c */ /* 0x000fe2000bf45270 */
[----:B------:R-:W-:Y:S02]  /*5ce0*/  UMOV UR4, UR5 ;  /* 0x0000000500047c82 */ /* 0x000fe40008000000 */
[----:B-1----:R-:W-:Y:S03]  /*5cf0*/  USHF.R.U32.HI UR5, URZ, UR12, UR4 ;  /* 0x0000000cff057299 */ /* 0x002fe60008011604 */
[----:B------:R-:W-:Y:S02]  /*5d00*/  UMOV UR4, UR7 ;  /* 0x0000000700047c82 */ /* 0x000fe40008000000 */
[----:B------:R-:W-:Y:S02]  /*5d10*/  USHF.R.U32.HI UR7, URZ, UR57, UR4 ;  /* 0x00000039ff077299 */ /* 0x000fe40008011604 */
[----:B------:R-:W-:Y:S02]  /*5d20*/  USEL UR4, UR55, UR5, !UP0 ;  /* 0x0000000537047287 */ /* 0x000fe4000c000000 */
[----:B------:R-:W-:Y:S01]  /*5d30*/  USEL UR7, UR61, UR7, !UP1 ;  /* 0x000000073d077287 */ /* 0x000fe2000c800000 */
[----:B------:R-:W-:Y:S01]  /*5d40*/  UMOV UR5, UR9 ;  /* 0x0000000900057c82 */ /* 0x000fe20008000000 */
[----:B------:R-:W-:Y:S02]  /*5d50*/  UIMAD.WIDE.U32 UR8, UR4, UR40, URZ ;  /* 0x00000028040872a5 */ /* 0x000fe4000f8e00ff */
[----:B------:R-:W-:Y:S03]  /*5d60*/  USHF.R.U32.HI UR6, URZ, UR12, UR5 ;  /* 0x0000000cff067299 */ /* 0x000fe60008011605 */
[----:B------:R-:W-:Y:S01]  /*5d70*/  UMOV UR5, UR11 ;  /* 0x0000000b00057c82 */ /* 0x000fe20008000000 */
[----:B------:R-:W-:Y:S02]  /*5d80*/  UIMAD.WIDE.U32 UR10, UR7, UR40, URZ ;  /* 0x00000028070a72a5 */ /* 0x000fe4000f8e00ff */
[----:B------:R-:W-:Y:S02]  /*5d90*/  USHF.R.U32.HI UR12, URZ, UR57, UR5 ;  /* 0x00000039ff0c7299 */ /* 0x000fe40008011605 */
[----:B------:R-:W-:Y:S01]  /*5da0*/  USEL UR6, UR36, UR6, !UP0 ;  /* 0x0000000624067287 */ /* 0x000fe2000c000000 */
[----:B------:R-:W-:Y:S02]  /*5db0*/  UMOV UR5, UR9 ;  /* 0x0000000900057c82 */ /* 0x000fe40008000000 */
[----:B------:R-:W-:Y:S01]  /*5dc0*/  UMOV UR10, UR11 ;  /* 0x0000000b000a7c82 */ /* 0x000fe20008000000 */
[----:B------:R-:W-:Y:S02]  /*5dd0*/  @UP2 USHF.R.U32.HI UR4, URZ, UR41, UR5 ;  /* 0x00000029ff042299 */ /* 0x000fe40008011605 */
[----:B------:R-:W-:Y:S02]  /*5de0*/  @UP2 USHF.R.U32.HI UR7, URZ, UR41, UR10 ;  /* 0x00000029ff072299 */ /* 0x000fe4000801160a */
[----:B------:R-:W-:Y:S02]  /*5df0*/  UIMAD UR4, UR39, UR4, URZ ;  /* 0x00000004270472a4 */ /* 0x000fe4000f8e02ff */
[----:B------:R-:W-:Y:S02]  /*5e00*/  UIMAD.WIDE.U32 UR10, UR6, UR40, URZ ;  /* 0x00000028060a72a5 */ /* 0x000fe4000f8e00ff */
[----:B------:R-:W-:Y:S02]  /*5e10*/  USEL UR5, UR37, UR12, !UP1 ;  /* 0x0000000c25057287 */ /* 0x000fe4000c800000 */
[----:B------:R-:W-:Y:S02]  /*5e20*/  UIMAD UR8, UR39, UR7, URZ ;  /* 0x00000007270872a4 */ /* 0x000fe4000f8e02ff */
[----:B------:R-:W-:Y:S03]  /*5e30*/  UISETP.GE.AND UP0, UPT, UR6, UR4, UPT ;  /* 0x000000040600728c */ /* 0x000fe6000bf06270 */
[----:B------:R-:W-:Y:S01]  /*5e40*/  UMOV UR4, UR11 ;  /* 0x0000000b00047c82 */ /* 0x000fe20008000000 */
[----:B------:R-:W-:Y:S02]  /*5e50*/  UISETP.GE.OR UP0, UPT, UR5, UR8, UP0 ;  /* 0x000000080500728c */ /* 0x000fe40008706670 */
[----:B------:R-:W-:Y:S02]  /*5e60*/  USHF.R.U32.HI UR4, URZ, UR41, UR4 ;  /* 0x00000029ff047299 */ /* 0x000fe40008011604 */
[----:B------:R-:W-:Y:S02]  /*5e70*/  UIMAD.WIDE.U32 UR8, UR5, UR40, URZ ;  /* 0x00000028050872a5 */ /* 0x000fe4000f8e00ff */
[----:B------:R-:W-:Y:S02]  /*5e80*/  USEL UR11, UR6, UR4, !UP2 ;  /* 0x00000004060b7287 */ /* 0x000fe4000d000000 */
[----:B------:R-:W-:Y:S02]  /*5e90*/  UIADD3 UR8, UPT, UPT, -UR5, URZ, URZ ;  /* 0x000000ff05087290 */ /* 0x000fe4000fffe1ff */
[----:B------:R-:W-:Y:S01]  /*5ea0*/  UIADD3 UR10, UPT, UPT, -UR11, URZ, URZ ;  /* 0x000000ff0b0a7290 */ /* 0x000fe2000fffe1ff */
[----:B------:R-:W-:Y:S01]  /*5eb0*/  @!UP0 UMOV UR4, UR9 ;  /* 0x0000000900048c82 */ /* 0x000fe20008000000 */
[----:B------:R-:W-:Y:S02]  /*5ec0*/  UIADD3 UR9, UPT, UPT, -UR6, URZ, URZ ;  /* 0x000000ff06097290 */ /* 0x000fe4000fffe1ff */
[----:B------:R-:W-:Y:S02]  /*5ed0*/  @!UP0 USHF.R.U32.HI UR4, URZ, UR41, UR4 ;  /* 0x00000029ff048299 */ /* 0x000fe40008011604 */
[----:B------:R-:W-:Y:S02]  /*5ee0*/  UIMAD UR10, UR39, UR10, UR6 ;  /* 0x0000000a270a72a4 */ /* 0x000fe4000f8e0206 */
[----:B------:R-:W-:Y:S04]  /*5ef0*/  @!UP0 USEL UR4, UR5, UR4, !UP2 ;  /* 0x0000000405048287 */ /* 0x000fe8000d000000 */
[----:B------:R-:W-:Y:S02]  /*5f00*/  @!UP0 UIMAD UR10, UR7, UR10, UR4 ;  /* 0x0000000a070a82a4 */ /* 0x000fe4000f8e0204 */
[----:B------:R-:W-:Y:S02]  /*5f10*/  @!UP0 UIADD3 UR11, UPT, UPT, UR11, -UR4, URZ ;  /* 0x800000040b0b8290 */ /* 0x000fe4000fffe0ff */
[----:B------:R-:W-:Y:S02]  /*5f20*/  UIMAD UR7, UR42, UR8, UR37 ;  /* 0x000000082a0772a4 */ /* 0x000fe4000f8e0225 */
[----:B------:R-:W-:Y:S02]  /*5f30*/  @!UP0 UIMAD UR6, UR11, UR39, UR5 ;  /* 0x000000270b0682a4 */ /* 0x000fe4000f8e0205 */
[----:B------:R-:W-:Y:S01]  /*5f40*/  UIMAD UR4, UR58, UR9, UR36 ;  /* 0x000000093a0472a4 */ /* 0x000fe2000f8e0224 */
[----:B------:R-:W-:Y:S02]  /*5f50*/  @!UP0 UMOV UR5, UR10 ;  /* 0x0000000a00058c82 */ /* 0x000fe40008000000 */
[----:B------:R-:W-:Y:S02]  /*5f60*/  UIMAD UR37, UR5, UR42, UR7 ;  /* 0x0000002a052572a4 */ /* 0x000fe4000f8e0207 */
[----:B------:R-:W-:Y:S11]  /*5f70*/  UIMAD UR36, UR6, UR58, UR4 ;  /* 0x0000003a062472a4 */ /* 0x000ff6000f8e0204 */
[----:B------:R-:W-:Y:S01]  /*5f80*/  @!UPT UIADD3 URZ, UPT, UPT, URZ, URZ, URZ ;  /* 0x000000fffffff290 */ /* 0x000fe2000fffe0ff */
.L_x_91:
[----:B------:R-:W-:Y:S01]  /*5f90*/  UISETP.NE.AND UP0, UPT, UR38, 0x1, UPT ;  /* 0x000000012600788c */ /* 0x000fe2000bf05270 */
[----:B------:R-:W-:Y:S01]  /*5fa0*/  R2UR UR11, R68 ;  /* 0x00000000440b72ca */ /* 0x000fe200000e0000 */
[----:B------:R-:W-:Y:S01]  /*5fb0*/  USHF.L.U32 UR50, UR25, 0x6, URZ ;  /* 0x0000000619327899 */ /* 0x000fe200080006ff */
[----:B------:R-:W-:Y:S01]  /*5fc0*/  IADD3 R59, PT, PT, R59, 0x1, RZ ;  /* 0x000000013b3b7810 */ /* 0x000fe20007ffe0ff */
[----:B------:R-:W-:Y:S07]  /*5fd0*/  USHF.L.U32 UR49, UR27, 0x6, URZ ;  /* 0x000000061b317899 */ /* 0x000fee00080006ff */
[----:B------:R-:W1:Y:S01]  /*5fe0*/  @!UP0 LDCU.128 UR12, c[0x0][0xb10] ;  /* 0x00016200ff0c87ac */ /* 0x000e620008000c00 */
[----:B------:R-:W2:Y:S01]  /*5ff0*/  @!UP0 LDCU UR5, c[0x0][0xb0c] ;  /* 0x00016180ff0587ac */ /* 0x000ea20008000800 */
[----:B------:R-:W3:Y:S01]  /*6000*/  @!UP0 LDCU UR10, c[0x0][0xb20] ;  /* 0x00016400ff0a87ac */ /* 0x000ee20008000800 */
[----:B-1----:R-:W-:Y:S02]  /*6010*/  UIMAD.WIDE.U32 UR8, UR37, UR12, URZ ;  /* 0x0000000c250872a5 */ /* 0x002fe4000f8e00ff */
[----:B------:R-:W-:Y:S02]  /*6020*/  UIMAD.WIDE.U32 UR6, UR36, UR15, URZ ;  /* 0x0000000f240672a5 */ /* 0x000fe4000f8e00ff */
[----:B------:R-:W-:Y:S03]  /*6030*/  @!UP0 UISETP.NE.AND UP1, UPT, UR14, 0x1, UPT ;  /* 0x000000010e00888c */ /* 0x000fe6000bf25270 */
[----:B------:R-:W-:Y:S01]  /*6040*/  @!UP0 UMOV UR4, UR9 ;  /* 0x0000000900048c82 */ /* 0x000fe20008000000 */
[----:B--2---:R-:W-:Y:S02]  /*6050*/  @!UP0 UISETP.NE.AND UP2, UPT, UR5, 0x1, UPT ;  /* 0x000000010500888c */ /* 0x004fe4000bf45270 */
[----:B------:R-:W-:Y:S01]  /*6060*/  @!UP0 USHF.R.U32.HI UR4, URZ, UR13, UR4 ;  /* 0x0000000dff048299 */ /* 0x000fe20008011604 */
[----:B------:R-:W-:Y:S02]  /*6070*/  @!UP0 UMOV UR6, UR7 ;  /* 0x0000000700068c82 */ /* 0x000fe40008000000 */
[----:B---3--:R-:W-:Y:S02]  /*6080*/  @!UP0 USHF.R.U32.HI UR6, URZ, UR10, UR6 ;  /* 0x0000000aff068299 */ /* 0x008fe40008011606 */
[----:B------:R-:W-:Y:S02]  /*6090*/  @!UP0 USEL UR7, UR37, UR4, !UP2 ;  /* 0x0000000425078287 */ /* 0x000fe4000d000000 */
[----:B------:R-:W-:Y:S04]  /*60a0*/  @!UP0 USEL UR6, UR36, UR6, !UP1 ;  /* 0x0000000624068287 */ /* 0x000fe8000c800000 */
[----:B------:R-:W-:Y:S02]  /*60b0*/  @!UP0 UIADD3 UR4, UPT, UPT, -UR7, UR6, URZ ;  /* 0x0000000607048290 */ /* 0x000fe4000fffe1ff */
[----:B------:R-:W-:Y:S02]  /*60c0*/  @!UP0 UIADD3 UR6, UPT, UPT, UR7, -UR6, URZ ;  /* 0x8000000607068290 */ /* 0x000fe4000fffe0ff */
[----:B------:R-:W-:Y:S02]  /*60d0*/  @!UP0 UIMAD UR37, UR4, UR5, UR37 ;  /* 0x00000005042582a4 */ /* 0x000fe4000f8e0225 */
[----:B------:R-:W-:Y:S02]  /*60e0*/  @!UP0 UIMAD UR36, UR6, UR14, UR36 ;  /* 0x0000000e062482a4 */ /* 0x000fe4000f8e0224 */
[----:B------:R-:W-:Y:S09]  /*60f0*/  ULOP3.LUT UP0, URZ, UR11, 0x3f0, URZ, 0xc0, !UPT ;  /* 0x000003f00bff7892 */ /* 0x000ff2000f80c0ff */
[----:B------:R-:W-:Y:S05]  /*6100*/  BRA.U !UP0, `(.L_x_92) ;  /* 0x00000001087c7547 */ /* 0x000fea000b800000 */
[----:B------:R-:W1:Y:S01]  /*6110*/  LDCU.64 UR8, c[0x4][0x80] ;  /* 0x01001000ff0877ac */ /* 0x000e620008000a00 */
[----:B------:R-:W-:Y:S01]  /*6120*/  MOV R2, 0x0 ;  /* 0x0000000000027802 */ /* 0x000fe20000000f00 */
[----:B------:R-:W-:Y:S02]  /*6130*/  HFMA2 R12, -RZ, RZ, 0, 5.9604644775390625e-08 ;  /* 0x00000001ff0c7431 */ /* 0x000fe400000001ff */
[----:B------:R-:W-:Y:S01]  /*6140*/  IMAD.MOV.U32 R8, RZ, RZ, 0x70 ;  /* 0x00000070ff087424 */ /* 0x000fe200078e00ff */
[----:B------:R2:W3:Y:S01]  /*6150*/  LDC.64 R14, c[0x4][R2] ;  /* 0x01000000020e7b82 */ /* 0x0004e20000000a00 */
[----:B------:R-:W4:Y:S01]  /*6160*/  LDCU.64 UR6, c[0x4][0x88] ;  /* 0x01001100ff0677ac */ /* 0x000f220008000a00 */
[----:B------:R-:W-:Y:S01]  /*6170*/  IMAD.MOV.U32 R13, RZ, RZ, RZ ;  /* 0x000000ffff0d7224 */ /* 0x000fe200078e00ff */
[----:B------:R-:W2:Y:S01]  /*6180*/  LDCU.64 UR4, c[0x4][0x8] ;  /* 0x01000100ff0477ac */ /* 0x000ea20008000a00 */
[----:B-1----:R-:W-:Y:S01]  /*6190*/  MOV R5, UR9 ;  /* 0x0000000900057c02 */ /* 0x002fe20008000f00 */
[----:B------:R-:W-:Y:S01]  /*61a0*/  IMAD.U32 R4, RZ, RZ, UR8 ;  /* 0x00000008ff047e24 */ /* 0x000fe2000f8e00ff */
[----:B----4-:R-:W-:Y:S01]  /*61b0*/  MOV R7, UR7 ;  /* 0x0000000700077c02 */ /* 0x010fe20008000f00 */
[----:B------:R-:W-:Y:S01]  /*61c0*/  IMAD.U32 R6, RZ, RZ, UR6 ;  /* 0x00000006ff067e24 */ /* 0x000fe2000f8e00ff */
[----:B--2---:R-:W-:Y:S01]  /*61d0*/  MOV R11, UR5 ;  /* 0x00000005000b7c02 */ /* 0x004fe20008000f00 */
[----:B------:R-:W-:Y:S02]  /*61e0*/  IMAD.U32 R10, RZ, RZ, UR4 ;  /* 0x00000004ff0a7e24 */ /* 0x000fe4000f8e00ff */
[----:B------:R-:W-:Y:S07]  /*61f0*/  LEPC R20, `(.L_x_93) ;  /* 0x000000001014794e */ /* 0x000fee0000000000 */
[----:B---3-5:R-:W-:Y:S05]  /*6200*/  CALL.ABS.NOINC R14 ;  /* 0x000000000e007343 */ /* 0x028fea0003c00000 */
.L_x_93:
[----:B------:R-:W1:Y:S01]  /*6210*/  LDCU.64 UR8, c[0x4][0x80] ;  /* 0x01001000ff0877ac */ /* 0x000e620008000a00 */
[----:B------:R-:W2:Y:S01]  /*6220*/  LDC.64 R2, c[0x4][R2] ;  /* 0x0100000002027b82 */ /* 0x000ea20000000a00 */
[----:B------:R-:W-:Y:S02]  /*6230*/  HFMA2 R12, -RZ, RZ, 0, 5.9604644775390625e-08 ;  /* 0x00000001ff0c7431 */ /* 0x000fe400000001ff */
[----:B------:R-:W-:Y:S02]  /*6240*/  IMAD.MOV.U32 R8, RZ, RZ, 0x70 ;  /* 0x00000070ff087424 */ /* 0x000fe400078e00ff */
[----:B------:R-:W-:Y:S01]  /*6250*/  IMAD.MOV.U32 R13, RZ, RZ, RZ ;  /* 0x000000ffff0d7224 */ /* 0x000fe200078e00ff */
[----:B------:R-:W3:Y:S01]  /*6260*/  LDCU.64 UR6, c[0x4][0x88] ;  /* 0x01001100ff0677ac */ /* 0x000ee20008000a00 */
[----:B------:R-:W4:Y:S01]  /*6270*/  LDCU.64 UR4, c[0x4][0x8] ;  /* 0x01000100ff0477ac */ /* 0x000f220008000a00 */
[----:B-1----:R-:W-:Y:S02]  /*6280*/  MOV R4, UR8 ;  /* 0x0000000800047c02 */ /* 0x002fe40008000f00 */
[----:B------:R-:W-:Y:S02]  /*6290*/  MOV R5, UR9 ;  /* 0x0000000900057c02 */ /* 0x000fe40008000f00 */
[----:B---3--:R-:W-:Y:S01]  /*62a0*/  MOV R7, UR7 ;  /* 0x0000000700077c02 */ /* 0x008fe20008000f00 */
[----:B------:R-:W-:Y:S01]  /*62b0*/  IMAD.U32 R6, RZ, RZ, UR6 ;  /* 0x00000006ff067e24 */ /* 0x000fe2000f8e00ff */
[----:B----4-:R-:W-:Y:S01]  /*62c0*/  MOV R11, UR5 ;  /* 0x00000005000b7c02 */ /* 0x010fe20008000f00 */
[----:B------:R-:W-:Y:S02]  /*62d0*/  IMAD.U32 R10, RZ, RZ, UR4 ;  /* 0x00000004ff0a7e24 */ /* 0x000fe4000f8e00ff */
[----:B------:R-:W-:Y:S07]  /*62e0*/  LEPC R20, `(.L_x_92) ;  /* 0x000000001014794e */ /* 0x000fee0000000000 */
[----:B--2---:R-:W-:Y:S05]  /*62f0*/  CALL.ABS.NOINC R2 ;  /* 0x0000000002007343 */ /* 0x004fea0003c00000 */
.L_x_92:
[----:B------:R-:W-:Y:S02]  /*6300*/  R2UR UR6, R57 ;  /* 0x00000000390672ca */ /* 0x000fe400000e0000 */
[----:B------:R-:W-:Y:S02]  /*6310*/  R2UR UR5, R66 ;  /* 0x00000000420572ca */ /* 0x000fe400000e0000 */
[----:B------:R-:W-:Y:S02]  /*6320*/  R2UR UR4, R65 ;  /* 0x00000000410472ca */ /* 0x000fe400000e0000 */
[----:B------:R-:W-:Y:S02]  /*6330*/  ISETP.NE.U32.AND P4, PT, R50, RZ, PT ;  /* 0x000000ff3200720c */ /* 0x000fe40003f85070 */
[----:B------:R-:W-:Y:S02]  /*6340*/  ISETP.NE.U32.AND P2, PT, RZ, UR62, PT ;  /* 0x0000003eff007c0c */ /* 0x000fe4000bf45070 */
[----:B------:R-:W-:Y:S02]  /*6350*/  ISETP.NE.AND.EX P4, PT, R51, RZ, PT, P4 ;  /* 0x000000ff3300720c */ /* 0x000fe40003f85340 */
[----:B------:R-:W-:Y:S01]  /*6360*/  ISETP.NE.AND.EX P2, PT, RZ, UR63, PT, P2 ;  /* 0x0000003fff007c0c */ /* 0x000fe2000bf45320 */
[----:B------:R-:W-:Y:S02]  /*6370*/  UISETP.NE.AND UP2, UPT, UR6, URZ, UPT ;  /* 0x000000ff0600728c */ /* 0x000fe4000bf45270 */
[----:B------:R-:W-:Y:S04]  /*6380*/  UISETP.NE.U32.AND UP0, UPT, UR5, URZ, UPT ;  /* 0x000000ff0500728c */ /* 0x000fe8000bf05070 */
[----:B------:R-:W-:Y:S01]  /*6390*/  UISETP.NE.AND.EX UP1, UPT, UR4, URZ, UPT, UP0 ;  /* 0x000000ff0400728c */ /* 0x000fe2000bf25300 */
[----:B------:R-:W-:Y:S01]  /*63a0*/  PLOP3.LUT P1, PT, PT, PT, UP2, 0x80, 0x8 ;  /* 0x000000000008781c */ /* 0x000fe20003f2f028 */
[----:B------:R-:W-:Y:S03]  /*63b0*/  UPLOP3.LUT UP0, UPT, UPT, UPT, UPT, 0x40, 0x4 ;  /* 0x000000000004789c */ /* 0x000fe60003f0e870 */
[----:B------:R-:W-:Y:S06]  /*63c0*/  @UP2 UPLOP3.LUT UP0, UPT, UPT, UPT, UP1, 0x80, 0x8 ;  /* 0x000000000008289c */ /* 0x000fec0003f0f010 */
[----:B------:R-:W-:Y:S01]  /*63d0*/  PLOP3.LUT P0, PT, PT, PT, UP0, 0x80, 0x8 ;  /* 0x000000000008781c */ /* 0x000fe20003f0f008 */
[----:B------:R-:W-:Y:S01]  /*63e0*/  @!UPT UIADD3 URZ, UPT, UPT, URZ, URZ, URZ ;  /* 0x000000fffffff290 */ /* 0x000fe2000fffe0ff */
[----:B------:R-:W-:Y:S11]  /*63f0*/  BRA.U !UP1, `(.L_x_94) ;  /* 0x0000000109407547 */ /* 0x000ff6000b800000 */
[----:B------:R-:W-:Y:S01]  /*6400*/  UISETP.NE.U32.AND UP0, UPT, UR62, URZ, UPT ;  /* 0x000000ff3e00728c */ /* 0x000fe2000bf05070 */
[----:B------:R-:W-:Y:S01]  /*6410*/  R2UR UR6, R66 ;  /* 0x00000000420672ca */ /* 0x000fe200000e0000 */
[----:B------:R-:W1:Y:S01]  /*6420*/  LDCU.64 UR8, c[0x0][0x358] ;  /* 0x00006b00ff0877ac */ /* 0x000e620008000a00 */
[----:B------:R-:W-:Y:S02]  /*6430*/  HFMA2 R53, -RZ, RZ, 0, 5.9604644775390625e-08 ;  /* 0x00000001ff357431 */ /* 0x000fe400000001ff */
[----:B------:R-:W-:Y:S01]  /*6440*/  IMAD.MOV.U32 R0, RZ, RZ, 0x1 ;  /* 0x00000001ff007424 */ /* 0x000fe200078e00ff */
[----:B------:R-:W-:Y:S06]  /*6450*/  UISETP.NE.AND.EX UP0, UPT, UR63, URZ, UPT, UP0 ;  /* 0x000000ff3f00728c */ /* 0x000fec000bf05300 */
[----:B------:R-:W-:Y:S05]  /*6460*/  PLOP3.LUT P3, PT, PT, PT, UP0, 0x80, 0x8 ;  /* 0x000000000008781c */ /* 0x000fea0003f6f008 */
[----:B------:R-:W2:Y:S01]  /*6470*/  @UP0 LDCU.64 UR4, c[0x0][0x888] ;  /* 0x00011100ff0407ac */ /* 0x000ea20008000a00 */
[----:B------:R-:W-:Y:S07]  /*6480*/  @UP0 UIMAD UR6, UR60, UR6, URZ ;  /* 0x000000063c0602a4 */ /* 0x000fee000f8e02ff */
[----:B------:R-:W-:Y:S01]  /*6490*/  @!P3 PRMT R53, R0, 0x7610, R53 ;  /* 0x000076100035b816 */ /* 0x000fe20000000035 */
[----:B--2---:R-:W-:Y:S06]  /*64a0*/  @UP0 UIMAD.WIDE UR4, UR6, 0x4, UR4 ;  /* 0x00000004060408a5 */ /* 0x004fec000f8e0204 */
[----:B-----5:R-:W-:Y:S02]  /*64b0*/  IMAD.U32 R26, RZ, RZ, UR4 ;  /* 0x00000004ff1a7e24 */ /* 0x020fe4000f8e00ff */
[----:B------:R-:W-:Y:S03]  /*64c0*/  IMAD.U32 R27, RZ, RZ, UR5 ;  /* 0x00000005ff1b7e24 */ /* 0x000fe6000f8e00ff */
[----:B------:R-:W2:Y:S02]  /*64d0*/  @!UP0 LDCU UR4, c[0x0][0x880] ;  /* 0x00011000ff0487ac */ /* 0x000ea40008000800 */
[----:B-1----:R1:W5:Y:S02]  /*64e0*/  @P3 LDG.E R26, desc[UR8][R26.64] ;  /* 0x000000081a1a3981 */ /* 0x002364000c1e1900 */
[----:B-12---:R-:W-:Y:S02]  /*64f0*/  @!P3 MOV R26, UR4 ;  /* 0x00000004001abc02 */ /* 0x006fe40008000f00 */
.L_x_94:
[----:B------:R-:W-:Y:S05]  /*6500*/  @!P4 BRA `(.L_x_95) ;  /* 0x000000000024c947 */ /* 0x000fea0003800000 */
[----:B------:R-:W-:Y:S01]  /*6510*/  ISETP.NE.U32.AND P3, PT, R48, RZ, PT ;  /* 0x000000ff3000720c */ /* 0x000fe20003f65070 */
[----:B------:R-:W1:Y:S03]  /*6520*/  LDCU.64 UR4, c[0x0][0x358] ;  /* 0x00006b00ff0477ac */ /* 0x000e660008000a00 */
[----:B------:R-:W-:Y:S11]  /*6530*/  ISETP.NE.AND.EX P3, PT, R49, RZ, PT, P3 ;  /* 0x000000ff3100720c */ /* 0x000ff60003f65330 */
[----:B------:R-:W-:Y:S02]  /*6540*/  @!UPT UIADD3 URZ, UPT, UPT, URZ, URZ, URZ ;  /* 0x000000fffffff290 */ /* 0x000fe4000fffe0ff */
[----:B------:R-:W2:Y:S01]  /*6550*/  @P3 LDC.64 R2, c[0x0][0x8a8] ;  /* 0x00022a00ff023b82 */ /* 0x000ea20000000a00 */
[----:B------:R-:W-:Y:S04]  /*6560*/  @P3 IMAD R0, R50, UR60, RZ ;  /* 0x0000003c32003c24 */ /* 0x000fe8000f8e02ff */
[----:B--2---:R-:W-:Y:S05]  /*6570*/  @P3 IMAD.WIDE R2, R0, 0x4, R2 ;  /* 0x0000000400023825 */ /* 0x004fea00078e0202 */
[----:B-1---5:R1:W5:Y:S02]  /*6580*/  @P3 LDG.E R24, desc[UR4][R2.64] ;  /* 0x0000000402183981 */ /* 0x022364000c1e1900 */
[----:B-1----:R-:W2:Y:S02]  /*6590*/  @!P3 LDC R24, c[0x0][0x8a0] ;  /* 0x00022800ff18bb82 */ /* 0x002ea40000000800 */
.L_x_95:
[----:B-----5:R-:W-:Y:S01]  /*65a0*/  FSETP.NEU.AND P3, PT, R26, RZ, PT ;  /* 0x000000ff1a00720b */ /* 0x020fe20003f6d000 */
[----:B------:R-:W-:Y:S01]  /*65b0*/  IMAD.U32 R2, RZ, RZ, UR45 ;  /* 0x0000002dff027e24 */ /* 0x000fe2000f8e00ff */
[----:B------:R-:W-:Y:S01]  /*65c0*/  SEL R5, RZ, 0xffffffff, P2 ;  /* 0xffffffffff057807 */ /* 0x000fe20001000000 */
[----:B------:R-:W-:Y:S01]  /*65d0*/  ULOP3.LUT UR4, UR53, 0x1, URZ, 0x3c, !UPT ;  /* 0x0000000135047892 */ /* 0x000fe2000f8e3cff */
[----:B------:R-:W-:Y:S01]  /*65e0*/  @P1 LOP3.LUT P2, RZ, R53, 0xff, RZ, 0xc0, !PT ;  /* 0x000000ff35ff1812 */ /* 0x000fe2000784c0ff */
[----:B------:R-:W-:Y:S01]  /*65f0*/  BSSY B1, `(.L_x_96) ;  /* 0x000004b000017945 */ /* 0x000fe20003800000 */
[----:B------:R-:W-:Y:S01]  /*6600*/  @P1 SEL R0, RZ, 0xffffffff, P3 ;  /* 0xffffffffff001807 */ /* 0x000fe20001800000 */
[----:B------:R-:W-:Y:S01]  /*6610*/  IMAD.MOV.U32 R76, RZ, RZ, 0x1 ;  /* 0x00000001ff4c7424 */ /* 0x000fe200078e00ff */
[----:B------:R-:W-:Y:S01]  /*6620*/  LEA R2, R2, UR43, 0x3 ;  /* 0x0000002b02027c11 */ /* 0x000fe2000f8e18ff */
[----:B------:R-:W-:Y:S01]  /*6630*/  IMAD.U32 R74, RZ, RZ, UR4 ;  /* 0x00000004ff4a7e24 */ /* 0x000fe2000f8e00ff */
[----:B------:R-:W-:Y:S01]  /*6640*/  @P0 SEL R0, R5, R0, !P2 ;  /* 0x0000000005000207 */ /* 0x000fe20005000000 */
[----:B------:R-:W-:Y:S01]  /*6650*/  IMAD.U32 R75, RZ, RZ, UR45 ;  /* 0x0000002dff4b7e24 */ /* 0x000fe2000f8e00ff */
[----:B------:R-:W-:Y:S02]  /*6660*/  LEA R71, R22, UR43, 0x3 ;  /* 0x0000002b16477c11 */ /* 0x000fe4000f8e18ff */
[----:B------:R-:W-:Y:S02]  /*6670*/  CS2R R38, SRZ ;  /* 0x0000000000267805 */ /* 0x000fe4000001ff00 */
[----:B------:R-:W-:Y:S02]  /*6680*/  @P1 LOP3.LUT R0, R0, 0x1, RZ, 0xc0, !PT ;  /* 0x0000000100001812 */ /* 0x000fe400078ec0ff */
[----:B------:R-:W-:Y:S02]  /*6690*/  CS2R R36, SRZ ;  /* 0x0000000000247805 */ /* 0x000fe4000001ff00 */
[----:B------:R-:W-:Y:S02]  /*66a0*/  SHF.L.U32 R3, R61, 0x1f, RZ ;  /* 0x0000001f3d037819 */ /* 0x000fe400000006ff */
[----:B------:R-:W-:Y:S02]  /*66b0*/  CS2R R34, SRZ ;  /* 0x0000000000227805 */ /* 0x000fe4000001ff00 */
[----:B------:R-:W-:Y:S02]  /*66c0*/  ISETP.NE.U32.OR P5, PT, R0, 0x1, !P1 ;  /* 0x000000010000780c */ /* 0x000fe40004fa5470 */
[----:B------:R-:W-:Y:S02]  /*66d0*/  CS2R R32, SRZ ;  /* 0x0000000000207805 */ /* 0x000fe4000001ff00 */
[----:B------:R-:W-:Y:S02]  /*66e0*/  PLOP3.LUT P2, PT, PT, PT, UP1, 0x80, 0x8 ;  /* 0x000000000008781c */ /* 0x000fe40003f4f018 */
[----:B------:R-:W-:Y:S02]  /*66f0*/  CS2R R42, SRZ ;  /* 0x00000000002a7805 */ /* 0x000fe4000001ff00 */
[----:B------:R-:W-:Y:S02]  /*6700*/  LEA.HI R25, R22, R22, RZ, 0x1 ;  /* 0x0000001616197211 */ /* 0x000fe400078f08ff */
[----:B------:R-:W-:Y:S02]  /*6710*/  CS2R R40, SRZ ;  /* 0x0000000000287805 */ /* 0x000fe4000001ff00 */
[----:B------:R-:W-:Y:S02]  /*6720*/  LOP3.LUT P4, R58, R53, 0xff, RZ, 0xc0, !PT ;  /* 0x000000ff353a7812 */ /* 0x000fe4000788c0ff */
[----:B------:R-:W-:Y:S02]  /*6730*/  CS2R R46, SRZ ;  /* 0x00000000002e7805 */ /* 0x000fe4000001ff00 */
[----:B------:R-:W-:Y:S02]  /*6740*/  SEL R4, RZ, 0xffffffff, P3 ;  /* 0xffffffffff047807 */ /* 0x000fe40001800000 */
[----:B------:R-:W-:Y:S02]  /*6750*/  CS2R R44, SRZ ;  /* 0x00000000002c7805 */ /* 0x000fe4000001ff00 */
[----:B------:R-:W-:Y:S02]  /*6760*/  P2R R70, PR, RZ, 0x20 ;  /* 0x00000020ff467803 */ /* 0x000fe40000000000 */
[----:B------:R-:W-:Y:S02]  /*6770*/  @P5 SHF.L.U32 R0, R74, 0x1f, RZ ;  /* 0x0000001f4a005819 */ /* 0x000fe400000006ff */
[----:B------:R-:W-:Y:S02]  /*6780*/  @P2 SEL R4, R5, R4, !P4 ;  /* 0x0000000405042207 */ /* 0x000fe40006000000 */
[----:B------:R1:W3:Y:S02]  /*6790*/  @P5 SYNCS.PHASECHK.TRANS64.TRYWAIT P1, [R2+URZ+0x30], R0 ;  /* 0x00003000020055a7 */ /* 0x0002e400080211ff */
[----:B------:R-:W-:Y:S04]  /*67a0*/  LOP3.LUT R4, R4, 0x1, RZ, 0xc0, !PT ;  /* 0x0000000104047812 */ /* 0x000fe800078ec0ff */
[----:B------:R-:W-:Y:S04]  /*67b0*/  ISETP.NE.U32.AND P2, PT, R4, 0x1, PT ;  /* 0x000000010400780c */ /* 0x000fe80003f45070 */
[----:B------:R-:W-:Y:S01]  /*67c0*/  P2R R77, PR, RZ, 0x4 ;  /* 0x00000004ff4d7803 */ /* 0x000fe20000000000 */
[----:B------:R4:W2:Y:S01]  /*67d0*/  SYNCS.PHASECHK.TRANS64.TRYWAIT P0, [R71+URZ+0x90], R3 ;  /* 0x00009003470075a7 */ /* 0x0008a200080011ff */
[C---:B-1----:R-:W-:Y:S01]  /*67e0*/  IMAD.SHL.U32 R0, R25.reuse, 0x20, RZ ;  /* 0x0000002019007824 */ /* 0x042fe200078e00ff */
[----:B------:R-:W-:Y:S04]  /*67f0*/  LOP3.LUT R25, R25, 0xffe, RZ, 0xc0, !PT ;  /* 0x00000ffe19197812 */ /* 0x000fe800078ec0ff */
[----:B------:R-:W-:Y:S01]  /*6800*/  LOP3.LUT R0, R0, 0xffffffc0, RZ, 0xc0, !PT ;  /* 0xffffffc000007812 */ /* 0x000fe200078ec0ff */
[----:B------:R-:W-:Y:S04]  /*6810*/  IMAD.IADD R25, R22, 0x1, -R25 ;  /* 0x0000000116197824 */ /* 0x000fe800078e0a19 */
[----:B------:R-:W-:Y:S04]  /*6820*/  IMAD.IADD R0, R23, 0x1, R0 ;  /* 0x0000000117007824 */ /* 0x000fe800078e0200 */
[----:B------:R-:W-:Y:S01]  /*6830*/  IMAD R25, R25, 0x100000, R0 ;  /* 0x0010000019197824 */ /* 0x000fe200078e0200 */
[----:B---3--:R-:W-:Y:S01]  /*6840*/  @P5 SEL R76, RZ, 0x1, !P1 ;  /* 0x00000001ff4c5807 */ /* 0x008fe20004800000 */
[----:B----4-:R-:W-:Y:S06]  /*6850*/  @!P5 BRA `(.L_x_97) ;  /* 0x000000000090d947 */ /* 0x010fec0003800000 */
[----:B------:R-:W-:Y:S01]  /*6860*/  HFMA2 R43, -RZ, RZ, 0, 0 ;  /* 0x00000000ff2b7431 */ /* 0x000fe200000001ff */
[----:B------:R-:W-:Y:S01]  /*6870*/  ISETP.NE.AND P1, PT, R76, RZ, PT ;  /* 0x000000ff4c00720c */ /* 0x000fe20003f25270 */
[----:B------:R-:W-:Y:S01]  /*6880*/  IMAD.U32 R5, RZ, RZ, UR45 ;  /* 0x0000002dff057e24 */ /* 0x000fe2000f8e00ff */
[----:B------:R-:W-:Y:S11]  /*6890*/  BSSY B0, `(.L_x_98) ;  /* 0x0000005000007945 */ /* 0x000ff60003800000 */
[----:B------:R-:W-:Y:S05]  /*68a0*/  @P1 BRA `(.L_x_99) ;  /* 0x00000000000c1947 */ /* 0x000fea0003800000 */
[----:B------:R-:W-:Y:S04]  /*68b0*/  SHF.L.U32 R0, R74, 0x1f, RZ ;  /* 0x0000001f4a007819 */ /* 0x000fe800000006ff */
[----:B------:R-:W1:Y:S02]  /*68c0*/  SYNCS.PHASECHK.TRANS64.TRYWAIT P1, [R2+URZ+0x30], R0 ;  /* 0x00003000020075a7 */ /* 0x000e6400080211ff */
[----:B-1----:R-:W-:Y:S05]  /*68d0*/  @!P1 BRA `(.L_x_100) ;  /* 0x00000020003c9947 */ /* 0x002fea0003800000 */
.L_x_99:
[----:B------:R-:W-:Y:S05]  /*68e0*/  BSYNC B0 ;  /* 0x0000000000007941 */ /* 0x000fea0003800000 */
.L_x_98:
[----:B------:R-:W-:Y:S01]  /*68f0*/  ISETP.NE.AND P1, PT, R77, RZ, PT ;  /* 0x000000ff4d00720c */ /* 0x000fe20003f25270 */
[----:B------:R-:W-:Y:S01]  /*6900*/  IMAD.MOV.U32 R42, RZ, RZ, RZ ;  /* 0x000000ffff2a7224 */ /* 0x000fe200078e00ff */
[----:B------:R-:W-:Y:S02]  /*6910*/  CS2R R40, SRZ ;  /* 0x0000000000287805 */ /* 0x000fe4000001ff00 */
[----:B------:R-:W-:Y:S02]  /*6920*/  CS2R R46, SRZ ;  /* 0x00000000002e7805 */ /* 0x000fe4000001ff00 */
[----:B------:R-:W-:Y:S02]  /*6930*/  CS2R R44, SRZ ;  /* 0x00000000002c7805 */ /* 0x000fe4000001ff00 */
[----:B------:R-:W-:Y:S02]  /*6940*/  CS2R R34, SRZ ;  /* 0x0000000000227805 */ /* 0x000fe4000001ff00 */
[----:B------:R-:W-:Y:S02]  /*6950*/  CS2R R32, SRZ ;  /* 0x0000000000207805 */ /* 0x000fe4000001ff00 */
[----:B------:R-:W-:Y:S02]  /*6960*/  CS2R R38, SRZ ;  /* 0x0000000000267805 */ /* 0x000fe4000001ff00 */
[----:B------:R-:W-:Y:S01]  /*6970*/  CS2R R36, SRZ ;  /* 0x0000000000247805 */ /* 0x000fe2000001ff00 */
[----:B------:R-:W-:Y:S01]  /*6980*/  @P1 IMAD R5, R5, 0x800, R52 ;  /* 0x0000080005051824 */ /* 0x000fe200078e0234 */
[----:B------:R-:W-:Y:S05]  /*6990*/  @P1 WARPSYNC.ALL ;  /* 0x0000000000001948 */ /* 0x000fea0003800000 */
[----:B------:R-:W-:Y:S01]  /*69a0*/  @P1 LEA R5, R5, UR43, 0x2 ;  /* 0x0000002b05051c11 */ /* 0x000fe2000f8e10ff */
[----:B------:R-:W-:Y:S04]  /*69b0*/  UIADD3 UR4, UPT, UPT, UR45, 0x1, URZ ;  /* 0x000000012d047890 */ /* 0x000fe8000fffe0ff */
[----:B------:R3:W4:Y:S01]  /*69c0*/  @P1 LDSM.16.M88.4 R44, [R5+0x400] ;  /* 0x00040000052c183b */ /* 0x0007220000000200 */
[----:B------:R-:W-:Y:S01]  /*69d0*/  @P1 VIADD R4, R5, 0x400 ;  /* 0x0000040005041836 */ /* 0x000fe20000000000 */
[----:B------:R-:W-:Y:S01]  /*69e0*/  UISETP.NE.AND UP0, UPT, UR4, 0x3, UPT ;  /* 0x000000030400788c */ /* 0x000fe2000bf05270 */
[C-C-:B-1----:R-:W-:Y:S02]  /*69f0*/  @P1 IMAD R2, R63.reuse, 0x4, R5.reuse ;  /* 0x000000043f021824 */ /* 0x142fe400078e0205 */
[C---:B------:R-:W-:Y:S01]  /*6a00*/  @P1 IMAD R4, R62.reuse, 0x4, R4 ;  /* 0x000000043e041824 */ /* 0x040fe200078e0204 */
[----:B------:R-:W-:Y:S01]  /*6a10*/  USEL UR5, URZ, 0x1, UP0 ;  /* 0x00000001ff057887 */ /* 0x000fe20008000000 */
[----:B------:R-:W-:Y:S01]  /*6a20*/  @P1 IMAD R0, R62, 0x4, R5 ;  /* 0x000000043e001824 */ /* 0x000fe200078e0205 */
[----:B------:R3:W1:Y:S01]  /*6a30*/  @P1 LDSM.16.M88.4 R40, [R2+0x400] ;  /* 0x000400000228183b */ /* 0x0006620000000200 */
[----:B------:R-:W-:Y:S01]  /*6a40*/  @P1 IMAD R4, R63, 0x4, R4 ;  /* 0x000000043f041824 */ /* 0x000fe200078e0204 */
[----:B------:R-:W-:Y:S02]  /*6a50*/  USEL UR4, UR4, URZ, UP0 ;  /* 0x000000ff04047287 */ /* 0x000fe40008000000 */
[----:B------:R3:W1:Y:S01]  /*6a60*/  @P1 LDSM.16.M88.4 R32, [R0+0x400] ;  /* 0x000400000020183b */ /* 0x0006620000000200 */
[----:B------:R-:W-:Y:S03]  /*6a70*/  LOP3.LUT R74, R74, UR5, RZ, 0x3c, !PT ;  /* 0x000000054a4a7c12 */ /* 0x000fe6000f8e3cff */
[----:B------:R3:W1:Y:S01]  /*6a80*/  @P1 LDSM.16.M88.4 R36, [R4] ;  /* 0x000000000424183b */ /* 0x0006620000000200 */
[----:B------:R-:W-:Y:S03]  /*6a90*/  IMAD.U32 R75, RZ, RZ, UR4 ;  /* 0x00000004ff4b7e24 */ /* 0x000fe6000f8e00ff */
.L_x_97:
[----:B------:R-:W-:Y:S05]  /*6aa0*/  BSYNC B1 ;  /* 0x0000000000017941 */ /* 0x000fea0003800000 */
.L_x_96:
[----:B---3--:R-:W-:Y:S04]  /*6ab0*/  SHF.R.U32.HI R0, RZ, 0x15, R25 ;  /* 0x00000015ff007819 */ /* 0x008fe80000011619 */
[----:B------:R-:W-:Y:S01]  /*6ac0*/  LOP3.LUT P1, RZ, R0, 0x3, R54, 0x48, !PT ;  /* 0x0000000300ff7812 */ /* 0x000fe20007824836 */
[----:B------:R-:W-:Y:S01]  /*6ad0*/  @!UPT UIADD3 URZ, UPT, UPT, URZ, URZ, URZ ;  /* 0x000000fffffff290 */ /* 0x000fe2000fffe0ff */
[----:B--2---:R-:W-:Y:S11]  /*6ae0*/  @P0 BRA `(.L_x_101) ;  /* 0x0000000000080947 */ /* 0x004ff60003800000 */
[----:B------:R-:W2:Y:S02]  /*6af0*/  SYNCS.PHASECHK.TRANS64.TRYWAIT P0, [R71+URZ+0x90], R3 ;  /* 0x00009003470075a7 */ /* 0x000ea400080011ff */
[----:B--2---:R-:W-:Y:S05]  /*6b00*/  @!P0 BRA `(.L_x_102) ;  /* 0x0000001c00c48947 */ /* 0x004fea0003800000 */
.L_x_101:
[----:B------:R-:W-:Y:S05]  /*6b10*/  @!P1 BRA `(.L_x_103) ;  /* 0x0000000000409947 */ /* 0x000fea0003800000 */
[----:B------:R-:W3:Y:S01]  /*6b20*/  LDCU.64 UR8, c[0x4][0x70] ;  /* 0x01000e00ff0877ac */ /* 0x000ee20008000a00 */
[----:B--2---:R-:W-:Y:S01]  /*6b30*/  MOV R3, 0x0 ;  /* 0x0000000000037802 */ /* 0x004fe20000000f00 */
[----:B------:R-:W-:Y:S02]  /*6b40*/  HFMA2 R12, -RZ, RZ, 0, 5.9604644775390625e-08 ;  /* 0x00000001ff0c7431 */ /* 0x000fe400000001ff */
[----:B------:R-:W-:Y:S02]  /*6b50*/  IMAD.MOV.U32 R8, RZ, RZ, 0x192 ;  /* 0x00000192ff087424 */ /* 0x000fe400078e00ff */
[----:B------:R-:W-:Y:S01]  /*6b60*/  IMAD.MOV.U32 R13, RZ, RZ, RZ ;  /* 0x000000ffff0d7224 */ /* 0x000fe200078e00ff */
[----:B------:R-:W2:Y:S01]  /*6b70*/  LDCU.64 UR6, c[0x4][0x78] ;  /* 0x01000f00ff0677ac */ /* 0x000ea20008000a00 */
[----:B------:R-:W1:Y:S01]  /*6b80*/  LDC.64 R2, c[0x4][R3] ;  /* 0x0100000003027b82 */ /* 0x000e620000000a00 */
[----:B------:R-:W5:Y:S01]  /*6b90*/  LDCU.64 UR4, c[0x4][0x10] ;  /* 0x01000200ff0477ac */ /* 0x000f620008000a00 */
[----:B---3--:R-:W-:Y:S01]  /*6ba0*/  MOV R5, UR9 ;  /* 0x0000000900057c02 */ /* 0x008fe20008000f00 */
[----:B------:R-:W-:Y:S01]  /*6bb0*/  IMAD.U32 R4, RZ, RZ, UR8 ;  /* 0x00000008ff047e24 */ /* 0x000fe2000f8e00ff */
[----:B--2---:R-:W-:Y:S01]  /*6bc0*/  MOV R7, UR7 ;  /* 0x0000000700077c02 */ /* 0x004fe20008000f00 */
[----:B------:R-:W-:Y:S01]  /*6bd0*/  IMAD.U32 R6, RZ, RZ, UR6 ;  /* 0x00000006ff067e24 */ /* 0x000fe2000f8e00ff */
[----:B-----5:R-:W-:Y:S01]  /*6be0*/  MOV R11, UR5 ;  /* 0x00000005000b7c02 */ /* 0x020fe20008000f00 */
[----:B------:R-:W-:Y:S02]  /*6bf0*/  IMAD.U32 R10, RZ, RZ, UR4 ;  /* 0x00000004ff0a7e24 */ /* 0x000fe4000f8e00ff */
[----:B------:R-:W-:Y:S07]  /*6c00*/  LEPC R20, `(.L_x_103) ;  /* 0x000000001014794e */ /* 0x000fee0000000000 */
[----:B-1--4-:R-:W-:Y:S05]  /*6c10*/  CALL.ABS.NOINC R2 ;  /* 0x0000000002007343 */ /* 0x012fea0003c00000 */
.L_x_103:
[----:B----4-:R-:W-:Y:S01]  /*6c20*/  LOP3.LUT R20, R44, 0xffffe000, RZ, 0xc0, !PT ;  /* 0xffffe0002c147812 */ /* 0x010fe200078ec0ff */
[----:B------:R-:W-:Y:S05]  /*6c30*/  WARPSYNC.ALL ;  /* 0x0000000000007948 */ /* 0x000fea0003800000 */
[----:B------:R-:W-:Y:S01]  /*6c40*/  R2UR UR4, R25 ;  /* 0x00000000190472ca */ /* 0x000fe200000e0000 */
[----:B------:R-:W-:Y:S01]  /*6c50*/  IMAD.SHL.U32 R73, R63, 0x4, RZ ;  /* 0x000000043f497824 */ /* 0x000fe200078e00ff */
[----:B------:R-:W-:Y:S01]  /*6c60*/  LOP3.LUT R21, R45, 0xffffe000, RZ, 0xc0, !PT ;  /* 0xffffe0002d157812 */ /* 0x000fe200078ec0ff */
[----:B------:R-:W-:Y:S01]  /*6c70*/  IMAD.SHL.U32 R72, R62, 0x4, RZ ;  /* 0x000000043e487824 */ /* 0x000fe200078e00ff */
[----:B------:R-:W-:Y:S01]  /*6c80*/  LOP3.LUT R27, R46, 0xffffe000, RZ, 0xc0, !PT ;  /* 0xffffe0002e1b7812 */ /* 0x000fe200078ec0ff */
[----:B------:R-:W-:Y:S01]  /*6c90*/  BSSY.RECONVERGENT B0, `(.L_x_104) ;  /* 0x000005a000007945 */ /* 0x000fe20003800200 */
[----:B------:R-:W-:Y:S07]  /*6ca0*/  ISETP.NE.AND P0, PT, R64, RZ, PT ;  /* 0x000000ff4000720c */ /* 0x000fee0003f05270 */
[----:B------:R-:W3:Y:S02]  /*6cb0*/  LDTM.16dp128bit.x8 R4, tmem[UR4] ;  /* 0x00000004000479ee */ /* 0x000ee40008180000 */
[C---:B---3--:R-:W-:Y:S01]  /*6cc0*/  FMUL R0, R24.reuse, R4 ;  /* 0x0000000418007220 */ /* 0x048fe20000400000 */
[C---:B------:R-:W-:Y:S01]  /*6cd0*/  FMUL R2, R24.reuse, R5 ;  /* 0x0000000518027220 */ /* 0x040fe20000400000 */
[C---:B--2---:R-:W-:Y:S01]  /*6ce0*/  FMUL R3, R24.reuse, R6 ;  /* 0x0000000618037220 */ /* 0x044fe20000400000 */
[----:B------:R-:W-:Y:S01]  /*6cf0*/  FMUL R7, R24, R7 ;  /* 0x0000000718077220 */ /* 0x000fe20000400000 */
[C---:B------:R-:W-:Y:S01]  /*6d00*/  FFMA R28, R26.reuse, R20, R0 ;  /* 0x000000141a1c7223 */ /* 0x040fe20000000000 */
[----:B------:R-:W-:Y:S01]  /*6d10*/  LOP3.LUT R0, R47, 0xffffe000, RZ, 0xc0, !PT ;  /* 0xffffe0002f007812 */ /* 0x000fe200078ec0ff */
[----:B------:R-:W-:Y:S01]  /*6d20*/  FFMA R29, R26, R21, R2 ;  /* 0x000000151a1d7223 */ /* 0x000fe20000000002 */
[----:B-1----:R-:W-:Y:S01]  /*6d30*/  LOP3.LUT R2, R40, 0xffffe000, RZ, 0xc0, !PT ;  /* 0xffffe00028027812 */ /* 0x002fe200078ec0ff */
[C---:B------:R-:W-:Y:S01]  /*6d40*/  FFMA R30, R26.reuse, R27, R3 ;  /* 0x0000001b1a1e7223 */ /* 0x040fe20000000003 */
[----:B------:R-:W-:Y:S01]  /*6d50*/  LOP3.LUT R3, R41, 0xffffe000, RZ, 0xc0, !PT ;  /* 0xffffe00029037812 */ /* 0x000fe200078ec0ff */
[----:B------:R-:W-:Y:S01]  /*6d60*/  FFMA R31, R26, R0, R7 ;  /* 0x000000001a1f7223 */ /* 0x000fe20000000007 */
[----:B------:R-:W-:Y:S01]  /*6d70*/  LOP3.LUT R0, R42, 0xffffe000, RZ, 0xc0, !PT ;  /* 0xffffe0002a007812 */ /* 0x000fe200078ec0ff */
[C---:B------:R-:W-:Y:S01]  /*6d80*/  FMUL R4, R24.reuse, R8 ;  /* 0x0000000818047220 */ /* 0x040fe20000400000 */
[----:B------:R-:W-:Y:S01]  /*6d90*/  LOP3.LUT R7, R43, 0xffffe000, RZ, 0xc0, !PT ;  /* 0xffffe0002b077812 */ /* 0x000fe200078ec0ff */
[C---:B------:R-:W-:Y:S01]  /*6da0*/  FMUL R5, R24.reuse, R9 ;  /* 0x0000000918057220 */ /* 0x040fe20000400000 */
[----:B------:R-:W-:Y:S01]  /*6db0*/  F2FP.TF32.F32.PACK_B R28, R28 ;  /* 0x0000001cff1c723e */ /* 0x000fe200024050ff */
[----:B------:R-:W-:Y:S01]  /*6dc0*/  FMUL R6, R24, R10 ;  /* 0x0000000a18067220 */ /* 0x000fe20000400000 */
[----:B------:R-:W-:Y:S01]  /*6dd0*/  F2FP.TF32.F32.PACK_B R29, R29 ;  /* 0x0000001dff1d723e */ /* 0x000fe200024050ff */
[----:B------:R-:W-:Y:S01]  /*6de0*/  FFMA R4, R26, R2, R4 ;  /* 0x000000021a047223 */ /* 0x000fe20000000004 */
[----:B------:R-:W-:Y:S01]  /*6df0*/  LOP3.LUT R2, R32, 0xffffe000, RZ, 0xc0, !PT ;  /* 0xffffe00020027812 */ /* 0x000fe200078ec0ff */
[----:B------:R-:W-:Y:S01]  /*6e00*/  FFMA R5, R26, R3, R5 ;  /* 0x000000031a057223 */ /* 0x000fe20000000005 */
[----:B------:R-:W-:Y:S01]  /*6e10*/  LOP3.LUT R3, R34, 0xffffe000, RZ, 0xc0, !PT ;  /* 0xffffe00022037812 */ /* 0x000fe200078ec0ff */
[----:B------:R-:W-:Y:S01]  /*6e20*/  FMUL R11, R24, R11 ;  /* 0x0000000b180b7220 */ /* 0x000fe20000400000 */
[----:B------:R-:W-:Y:S01]  /*6e30*/  F2FP.TF32.F32.PACK_B R30, R30 ;  /* 0x0000001eff1e723e */ /* 0x000fe200024050ff */
[----:B------:R-:W-:Y:S01]  /*6e40*/  FFMA R6, R26, R0, R6 ;  /* 0x000000001a067223 */ /* 0x000fe20000000006 */
[----:B------:R-:W-:Y:S01]  /*6e50*/  LOP3.LUT R0, R33, 0xffffe000, RZ, 0xc0, !PT ;  /* 0xffffe00021007812 */ /* 0x000fe200078ec0ff */
[C---:B------:R-:W-:Y:S01]  /*6e60*/  FMUL R8, R24.reuse, R12 ;  /* 0x0000000c18087220 */ /* 0x040fe20000400000 */
[----:B------:R-:W-:Y:S01]  /*6e70*/  F2FP.TF32.F32.PACK_B R31, R31 ;  /* 0x0000001fff1f723e */ /* 0x000fe200024050ff */
[----:B------:R-:W-:Y:S01]  /*6e80*/  FMUL R9, R24, R13 ;  /* 0x0000000d18097220 */ /* 0x000fe20000400000 */
[----:B------:R-:W-:Y:S01]  /*6e90*/  F2FP.TF32.F32.PACK_B R4, R4 ;  /* 0x00000004ff04723e */ /* 0x000fe200024050ff */
[----:B------:R-:W-:Y:S01]  /*6ea0*/  FFMA R7, R26, R7, R11 ;  /* 0x000000071a077223 */ /* 0x000fe2000000000b */
[----:B------:R-:W-:Y:S01]  /*6eb0*/  F2FP.TF32.F32.PACK_B R5, R5 ;  /* 0x00000005ff05723e */ /* 0x000fe200024050ff */
[----:B------:R-:W-:Y:S01]  /*6ec0*/  FMUL R10, R24, R14 ;  /* 0x0000000e180a7220 */ /* 0x000fe20000400000 */
[----:B------:R-:W-:Y:S01]  /*6ed0*/  F2FP.TF32.F32.PACK_B R6, R6 ;  /* 0x00000006ff06723e */ /* 0x000fe200024050ff */
[----:B------:R-:W-:Y:S01]  /*6ee0*/  FFMA R8, R26, R2, R8 ;  /* 0x000000021a087223 */ /* 0x000fe20000000008 */
[----:B------:R-:W-:Y:S01]  /*6ef0*/  LOP3.LUT R2, R35, 0xffffe000, RZ, 0xc0, !PT ;  /* 0xffffe00023027812 */ /* 0x000fe200078ec0ff */
[----:B------:R-:W-:Y:S01]  /*6f00*/  FMUL R12, R24, R16 ;  /* 0x00000010180c7220 */ /* 0x000fe20000400000 */
[----:B------:R-:W-:Y:S01]  /*6f10*/  LOP3.LUT R16, R36, 0xffffe000, RZ, 0xc0, !PT ;  /* 0xffffe00024107812 */ /* 0x000fe200078ec0ff */
[----:B------:R-:W-:Y:S01]  /*6f20*/  FFMA R9, R26, R0, R9 ;  /* 0x000000001a097223 */ /* 0x000fe20000000009 */
[----:B------:R-:W-:Y:S01]  /*6f30*/  LOP3.LUT R0, R37, 0xffffe000, RZ, 0xc0, !PT ;  /* 0xffffe00025007812 */ /* 0x000fe200078ec0ff */
[----:B------:R-:W-:Y:S01]  /*6f40*/  FMUL R15, R24, R15 ;  /* 0x0000000f180f7220 */ /* 0x000fe20000400000 */
[----:B------:R-:W-:Y:S01]  /*6f50*/  FFMA R10, R26, R3, R10 ;  /* 0x000000031a0a7223 */ /* 0x000fe2000000000a */
[----:B------:R-:W-:Y:S02]  /*6f60*/  IMAD.U32 R3, RZ, RZ, UR45 ;  /* 0x0000002dff037e24 */ /* 0x000fe4000f8e00ff */
[----:B------:R-:W-:Y:S01]  /*6f70*/  FMUL R13, R24, R17 ;  /* 0x00000011180d7220 */ /* 0x000fe20000400000 */
[C---:B------:R-:W-:Y:S01]  /*6f80*/  FFMA R11, R26.reuse, R2, R15 ;  /* 0x000000021a0b7223 */ /* 0x040fe2000000000f */
[----:B------:R-:W-:Y:S01]  /*6f90*/  FFMA R12, R26, R16, R12 ;  /* 0x000000101a0c7223 */ /* 0x000fe2000000000c */
[----:B------:R-:W-:Y:S01]  /*6fa0*/  IMAD R16, R3, 0x800, R52 ;  /* 0x0000080003107824 */ /* 0x000fe200078e0234 */
[----:B------:R-:W-:Y:S01]  /*6fb0*/  LOP3.LUT R2, R38, 0xffffe000, RZ, 0xc0, !PT ;  /* 0xffffe00026027812 */ /* 0x000fe200078ec0ff */
[C---:B------:R-:W-:Y:S01]  /*6fc0*/  FMUL R14, R24.reuse, R18 ;  /* 0x00000012180e7220 */ /* 0x040fe20000400000 */
[----:B------:R-:W-:Y:S01]  /*6fd0*/  LOP3.LUT R3, R39, 0xffffe000, RZ, 0xc0, !PT ;  /* 0xffffe00027037812 */ /* 0x000fe200078ec0ff */
[----:B------:R-:W-:Y:S01]  /*6fe0*/  FMUL R19, R24, R19 ;  /* 0x0000001318137220 */ /* 0x000fe20000400000 */
[----:B------:R-:W-:Y:S01]  /*6ff0*/  LEA R16, R16, UR43, 0x2 ;  /* 0x0000002b10107c11 */ /* 0x000fe2000f8e10ff */
[C---:B------:R-:W-:Y:S01]  /*7000*/  FFMA R13, R26.reuse, R0, R13 ;  /* 0x000000001a0d7223 */ /* 0x040fe2000000000d */
[C---:B------:R-:W-:Y:S01]  /*7010*/  FFMA R14, R26.reuse, R2, R14 ;  /* 0x000000021a0e7223 */ /* 0x040fe2000000000e */
[----:B------:R-:W-:Y:S01]  /*7020*/  FFMA R15, R26, R3, R19 ;  /* 0x000000031a0f7223 */ /* 0x000fe20000000013 */
[C-C-:B------:R-:W-:Y:S01]  /*7030*/  IADD3 R3, PT, PT, R73.reuse, 0x400, R16.reuse ;  /* 0x0000040049037810 */ /* 0x140fe20007ffe010 */
[----:B------:R1:W-:Y:S01]  /*7040*/  STSM.16.M88.4 [R16+0x400], R28 ;  /* 0x0004001c10007844 */ /* 0x0003e20000000200 */
[----:B------:R-:W-:Y:S02]  /*7050*/  F2FP.TF32.F32.PACK_B R7, R7 ;  /* 0x00000007ff07723e */ /* 0x000fe400024050ff */
[----:B------:R-:W-:Y:S02]  /*7060*/  IADD3 R0, PT, PT, R72, 0x400, R16 ;  /* 0x0000040048007810 */ /* 0x000fe40007ffe010 */
[----:B------:R-:W-:Y:S03]  /*7070*/  F2FP.TF32.F32.PACK_B R8, R8 ;  /* 0x00000008ff08723e */ /* 0x000fe600024050ff */
[----:B------:R1:W-:Y:S01]  /*7080*/  STSM.16.M88.4 [R3], R4 ;  /* 0x0000000403007844 */ /* 0x0003e20000000200 */
[----:B------:R-:W-:Y:S01]  /*7090*/  F2FP.TF32.F32.PACK_B R9, R9 ;  /* 0x00000009ff09723e */ /* 0x000fe200024050ff */
[----:B------:R-:W-:Y:S01]  /*70a0*/  IMAD.IADD R2, R73, 0x1, R0 ;  /* 0x0000000149027824 */ /* 0x000fe200078e0200 */
[----:B------:R-:W-:Y:S02]  /*70b0*/  F2FP.TF32.F32.PACK_B R10, R10 ;  /* 0x0000000aff0a723e */ /* 0x000fe400024050ff */
[----:B------:R-:W-:Y:S02]  /*70c0*/  F2FP.TF32.F32.PACK_B R11, R11 ;  /* 0x0000000bff0b723e */ /* 0x000fe400024050ff */
[----:B------:R-:W-:Y:S02]  /*70d0*/  F2FP.TF32.F32.PACK_B R12, R12 ;  /* 0x0000000cff0c723e */ /* 0x000fe400024050ff */
[----:B------:R-:W-:Y:S01]  /*70e0*/  F2FP.TF32.F32.PACK_B R13, R13 ;  /* 0x0000000dff0d723e */ /* 0x000fe200024050ff */
[----:B------:R1:W-:Y:S01]  /*70f0*/  STSM.16.M88.4 [R0], R8 ;  /* 0x0000000800007844 */ /* 0x0003e20000000200 */
[----:B------:R-:W-:Y:S02]  /*7100*/  F2FP.TF32.F32.PACK_B R14, R14 ;  /* 0x0000000eff0e723e */ /* 0x000fe400024050ff */
[----:B------:R-:W-:Y:S05]  /*7110*/  F2FP.TF32.F32.PACK_B R15, R15 ;  /* 0x0000000fff0f723e */ /* 0x000fea00024050ff */
[----:B------:R1:W-:Y:S01]  /*7120*/  STSM.16.M88.4 [R2], R12 ;  /* 0x0000000c02007844 */ /* 0x0003e20000000200 */
[----:B------:R-:W-:Y:S01]  /*7130*/  @!PT LDS RZ, [RZ] ;  /* 0x00000000fffff984 */ /* 0x000fe20000000800 */
[----:B------:R-:W-:Y:S01]  /*7140*/  @!PT LDS RZ, [RZ] ;  /* 0x00000000fffff984 */ /* 0x000fe20000000800 */
[----:B------:R-:W-:Y:S01]  /*7150*/  @!PT LDS RZ, [RZ] ;  /* 0x00000000fffff984 */ /* 0x000fe20000000800 */
[----:B------:R-:W-:Y:S01]  /*7160*/  @!PT LDS RZ, [RZ] ;  /* 0x00000000fffff984 */ /* 0x000fe20000000800 */
[----:B------:R2:W-:Y:S07]  /*7170*/  MEMBAR.ALL.CTA ;  /* 0x0000000000007992 */ /* 0x0005ee0000008000 */
[----:B--2---:R-:W2:Y:S02]  /*7180*/  FENCE.VIEW.ASYNC.S ;  /* 0x00000000000073c6 */ /* 0x004ea40000000000 */
[----:B--2---:R-:W-:Y:S06]  /*7190*/  BAR.SYNC.DEFER_BLOCKING 0x1, 0x80 ;  /* 0x0042000000007b1d */ /* 0x004fec0000010000 */
[----:B------:R-:W-:Y:S05]  /*71a0*/  @P0 BRA `(.L_x_105) ;  /* 0x0000000000200947 */ /* 0x000fea0003800000 */
[----:B------:R-:W2:Y:S01]  /*71b0*/  LDCU.64 UR6, c[0x0][0x348] ;  /* 0x00006900ff0677ac */ /* 0x000ea20008000a00 */
[----:B------:R-:W-:Y:S01]  /*71c0*/  ULEA UR5, UR45, UR43, 0xd ;  /* 0x0000002b2d057291 */ /* 0x000fe2000f8e68ff */
[----:B------:R-:W-:Y:S03]  /*71d0*/  UMOV UR51, UR60 ;  /* 0x0000003c00337c82 */ /* 0x000fe60008000000 */
[----:B------:R-:W-:Y:S02]  /*71e0*/  UIADD3 UR48, UPT, UPT, UR5, 0x400, URZ ;  /* 0x0000040005307890 */ /* 0x000fe4000fffe0ff */
[----:B--2---:R-:W-:Y:S04]  /*71f0*/  UIADD3 UR4, UP0, UPT, UR6, 0x680, URZ ;  /* 0x0000068006047890 */ /* 0x004fe8000ff1e0ff */
[----:B------:R-:W-:Y:S09]  /*7200*/  UIADD3.X UR5, UPT, UPT, URZ, UR7, URZ, UP0, !UPT ;  /* 0x00000007ff057290 */ /* 0x000ff200087fe4ff */
[----:B------:R2:W-:Y:S02]  /*7210*/  UTMASTG.3D [UR48], [UR4] ;  /* 0x00000030040073b5 */ /* 0x0005e40008010000 */
[----:B--2---:R0:W-:Y:S02]  /*7220*/  UTMACMDFLUSH ;  /* 0x00000000000079b7 */ /* 0x0041e40000000000 */
.L_x_105:
[----:B------:R-:W-:Y:S05]  /*7230*/  BSYNC.RECONVERGENT B0 ;  /* 0x0000000000007941 */ /* 0x000fea0003800200 */
.L_x_104:
[----:B------:R-:W-:Y:S01]  /*7240*/  UIADD3 UR46, UPT, UPT, UR45, 0x1, URZ ;  /* 0x000000012d2e7890 */ /* 0x000fe2000fffe0ff */
[----:B------:R-:W-:Y:S03]  /*7250*/  BSSY.RECONVERGENT B0, `(.L_x_106) ;  /* 0x0000005000007945 */ /* 0x000fe60003800200 */
[----:B------:R-:W-:Y:S04]  /*7260*/  UISETP.NE.AND UP0, UPT, UR46, 0x3, UPT ;  /* 0x000000032e00788c */ /* 0x000fe8000bf05270 */
[----:B------:R-:W-:Y:S01]  /*7270*/  USEL UR44, UR46, URZ, UP0 ;  /* 0x000000ff2e2c7287 */ /* 0x000fe20008000000 */
[----:B------:R-:W-:Y:S11]  /*7280*/  @P0 BRA `(.L_x_107) ;  /* 0x0000000000040947 */ /* 0x000ff60003800000 */
[----:B------:R-:W-:Y:S04]  /*7290*/  DEPBAR.LE SB0, 0x1 ;  /* 0x000080400000791a */ /* 0x000fe80000000000 */
.L_x_107:
[----:B------:R-:W-:Y:S05]  /*72a0*/  BSYNC.RECONVERGENT B0 ;  /* 0x0000000000007941 */ /* 0x000fea0003800200 */
.L_x_106:
[----:B------:R-:W-:Y:S01]  /*72b0*/  BAR.SYNC.DEFER_BLOCKING 0x1, 0x80 ;  /* 0x0042000000007b1d */ /* 0x000fe20000010000 */
[----:B------:R-:W-:Y:S01]  /*72c0*/  ISETP.NE.AND P1, PT, R70, RZ, PT ;  /* 0x000000ff4600720c */ /* 0x000fe20003f25270 */
[----:B------:R-:W-:Y:S01]  /*72d0*/  UISETP.NE.AND UP0, UPT, UR52, URZ, UPT ;  /* 0x000000ff3400728c */ /* 0x000fe2000bf05270 */
[----:B-1----:R-:W-:Y:S11]  /*72e0*/  LEA R2, R75, UR43, 0x3 ;  /* 0x0000002b4b027c11 */ /* 0x002ff6000f8e18ff */
[----:B------:R-:W-:Y:S01]  /*72f0*/  @P1 SHF.L.U32 R3, R74, 0x1f, RZ ;  /* 0x0000001f4a031819 */ /* 0x000fe200000006ff */
[----:B------:R-:W-:Y:S06]  /*7300*/  BRA.U !UP0, `(.L_x_108) ;  /* 0x0000000108247547 */ /* 0x000fec000b800000 */
[----:B------:R-:W-:Y:S01]  /*7310*/  IMAD.U32 R4, RZ, RZ, UR47 ;  /* 0x0000002fff047e24 */ /* 0x000fe2000f8e00ff */
[----:B------:R-:W-:Y:S01]  /*7320*/  MOV R0, UR54 ;  /* 0x0000003600007c02 */ /* 0x000fe20008000f00 */
[----:B------:R-:W-:Y:S03]  /*7330*/  UIADD3 UR4, UPT, UPT, UR47, 0x1, URZ ;  /* 0x000000012f047890 */ /* 0x000fe6000fffe0ff */
[----:B------:R-:W-:Y:S01]  /*7340*/  @P1 LEA R4, R4, UR43, 0x3 ;  /* 0x0000002b04041c11 */ /* 0x000fe2000f8e18ff */
[----:B------:R-:W-:Y:S04]  /*7350*/  UISETP.NE.AND UP0, UPT, UR4, 0x3, UPT ;  /* 0x000000030400788c */ /* 0x000fe8000bf05270 */
[----:B------:R-:W-:Y:S01]  /*7360*/  @P1 VIADD R4, R4, 0x48 ;  /* 0x0000004804041836 */ /* 0x000fe20000000000 */
[----:B------:R-:W-:Y:S04]  /*7370*/  USEL UR47, UR4, URZ, UP0 ;  /* 0x000000ff042f7287 */ /* 0x000fe80008000000 */
[----:B------:R-:W-:Y:S04]  /*7380*/  @P1 PRMT R0, R0, 0x654, R4 ;  /* 0x0000065400001816 */ /* 0x000fe80000000004 */
[----:B------:R1:W-:Y:S04]  /*7390*/  @P1 SYNCS.ARRIVE.TRANS64.RED.A1T0 RZ, [R0+URZ], RZ ;  /* 0x000000ff00ff19a7 */ /* 0x0003e800081004ff */
.L_x_108:
[----:B------:R-:W2:Y:S01]  /*73a0*/  @P1 SYNCS.PHASECHK.TRANS64.TRYWAIT P0, [R2+URZ+0x30], R3 ;  /* 0x00003003020015a7 */ /* 0x000ea200080011ff */
[----:B------:R-:W-:Y:S01]  /*73b0*/  BSSY B1, `(.L_x_109) ;  /* 0x0000017000017945 */ /* 0x000fe20003800000 */
[----:B--2---:R-:W-:Y:S03]  /*73c0*/  @P1 SEL R76, RZ, 0x1, !P0 ;  /* 0x00000001ff4c1807 */ /* 0x004fe60004000000 */
[----:B------:R-:W-:Y:S05]  /*73d0*/  @!P1 BRA `(.L_x_110) ;  /* 0x0000000000509947 */ /* 0x000fea0003800000 */
[----:B------:R-:W-:Y:S01]  /*73e0*/  ISETP.NE.AND P1, PT, R77, RZ, PT ;  /* 0x000000ff4d00720c */ /* 0x000fe20003f25270 */
[----:B------:R-:W-:Y:S01]  /*73f0*/  BSSY B0, `(.L_x_111) ;  /* 0x000000a000007945 */ /* 0x000fe20003800000 */
[----:B------:R-:W-:Y:S11]  /*7400*/  ISETP.NE.AND P0, PT, R76, RZ, PT ;  /* 0x000000ff4c00720c */ /* 0x000ff60003f05270 */
[----:B------:R-:W-:Y:S05]  /*7410*/  @P1 IMAD R4, R75, 0x800, R52 ;  /* 0x000008004b041824 */ /* 0x000fea00078e0234 */
[----:B------:R-:W-:Y:S05]  /*7420*/  @P1 LEA R4, R4, UR43, 0x2 ;  /* 0x0000002b04041c11 */ /* 0x000fea000f8e10ff */
[--C-:B-1----:R-:W-:Y:S02]  /*7430*/  @P1 IMAD.IADD R0, R72, 0x1, R4.reuse ;  /* 0x0000000148001824 */ /* 0x102fe400078e0204 */
[----:B------:R-:W-:Y:S01]  /*7440*/  @P1 IMAD.IADD R3, R73, 0x1, R4 ;  /* 0x0000000149031824 */ /* 0x000fe200078e0204 */
[----:B------:R-:W-:Y:S06]  /*7450*/  @P0 BRA `(.L_x_112) ;  /* 0x00000000000c0947 */ /* 0x000fec0003800000 */
[----:B------:R-:W-:Y:S04]  /*7460*/  SHF.L.U32 R74, R74, 0x1f, RZ ;  /* 0x0000001f4a4a7819 */ /* 0x000fe800000006ff */
[----:B------:R-:W1:Y:S02]  /*7470*/  SYNCS.PHASECHK.TRANS64.TRYWAIT P0, [R2+URZ+0x30], R74 ;  /* 0x0000304a020075a7 */ /* 0x000e6400080011ff */
[----:B-1----:R-:W-:Y:S05]  /*7480*/  @!P0 BRA `(.L_x_113) ;  /* 0x0000001400788947 */ /* 0x002fea0003800000 */
.L_x_112:
[----:B------:R-:W-:Y:S05]  /*7490*/  BSYNC B0 ;  /* 0x0000000000007941 */ /* 0x000fea0003800000 */
.L_x_111:
[----:B------:R-:W-:Y:S11]  /*74a0*/  ISETP.NE.AND P0, PT, R77, RZ, PT ;  /* 0x000000ff4d00720c */ /* 0x000ff60003f05270 */
[----:B------:R-:W-:Y:S02]  /*74b0*/  @!UPT UIADD3 URZ, UPT, UPT, URZ, URZ, URZ ;  /* 0x000000fffffff290 */ /* 0x000fe4000fffe0ff */
[----:B-1----:R-:W-:Y:S01]  /*74c0*/  @P0 IADD3 R2, PT, PT, R73, R0, RZ ;  /* 0x0000000049020210 */ /* 0x002fe20007ffe0ff */
[----:B------:R-:W-:Y:S05]  /*74d0*/  @P0 WARPSYNC.ALL ;  /* 0x0000000000000948 */ /* 0x000fea0003800000 */
[----:B------:R2:W3:Y:S04]  /*74e0*/  @P0 LDSM.16.M88.4 R44, [R4+0x400] ;  /* 0x00040000042c083b */ /* 0x0004e80000000200 */
[----:B------:R2:W4:Y:S04]  /*74f0*/  @P0 LDSM.16.M88.4 R40, [R3+0x400] ;  /* 0x000400000328083b */ /* 0x0005280000000200 */
[----:B------:R2:W1:Y:S04]  /*7500*/  @P0 LDSM.16.M88.4 R32, [R0+0x400] ;  /* 0x000400000020083b */ /* 0x0004680000000200 */
[----:B------:R2:W1:Y:S02]  /*7510*/  @P0 LDSM.16.M88.4 R36, [R2+0x400] ;  /* 0x000400000224083b */ /* 0x0004640000000200 */
.L_x_110:
[----:B------:R-:W-:Y:S05]  /*7520*/  BSYNC B1 ;  /* 0x0000000000017941 */ /* 0x000fea0003800000 */
.L_x_109:
[----:B-12---:R-:W-:Y:S05]  /*7530*/  VIADD R0, R25, 0x20 ;  /* 0x0000002019007836 */ /* 0x006fea0000000000 */
[----:B------:R-:W-:Y:S04]  /*7540*/  SHF.R.U32.HI R0, RZ, 0x15, R0 ;  /* 0x00000015ff007819 */ /* 0x000fe80000011600 */
[----:B------:R-:W-:Y:S11]  /*7550*/  LOP3.LUT P0, RZ, R0, 0x3, R54, 0x48, !PT ;  /* 0x0000000300ff7812 */ /* 0x000ff60007804836 */
[----:B------:R-:W-:Y:S02]  /*7560*/  @!UPT UIADD3 URZ, UPT, UPT, URZ, URZ, URZ ;  /* 0x000000fffffff290 */ /* 0x000fe4000fffe0ff */
[----:B------:R-:W-:Y:S05]  /*7570*/  @!P0 BRA `(.L_x_114) ;  /* 0x0000000000408947 */ /* 0x000fea0003800000 */
[----:B------:R-:W1:Y:S01]  /*7580*/  LDCU.64 UR8, c[0x4][0x70] ;  /* 0x01000e00ff0877ac */ /* 0x000e620008000a00 */
[----:B------:R-:W-:Y:S01]  /*7590*/  MOV R3, 0x0 ;  /* 0x0000000000037802 */ /* 0x000fe20000000f00 */
[----:B------:R-:W-:Y:S02]  /*75a0*/  HFMA2 R12, -RZ, RZ, 0, 5.9604644775390625e-08 ;  /* 0x00000001ff0c7431 */ /* 0x000fe400000001ff */
[----:B------:R-:W-:Y:S02]  /*75b0*/  IMAD.MOV.U32 R8, RZ, RZ, 0x192 ;  /* 0x00000192ff087424 */ /* 0x000fe400078e00ff */
[----:B------:R-:W-:Y:S01]  /*75c0*/  IMAD.MOV.U32 R13, RZ, RZ, RZ ;  /* 0x000000ffff0d7224 */ /* 0x000fe200078e00ff */
[----:B------:R-:W2:Y:S01]  /*75d0*/  LDCU.64 UR6, c[0x4][0x78] ;  /* 0x01000f00ff0677ac */ /* 0x000ea20008000a00 */
[----:B------:R-:W3:Y:S01]  /*75e0*/  LDC.64 R2, c[0x4][R3] ;  /* 0x0100000003027b82 */ /* 0x000ee20000000a00 */
[----:B------:R-:W5:Y:S01]  /*75f0*/  LDCU.64 UR4, c[0x4][0x10] ;  /* 0x01000200ff0477ac */ /* 0x000f620008000a00 */
[----:B-1----:R-:W-:Y:S01]  /*7600*/  MOV R5, UR9 ;  /* 0x0000000900057c02 */ /* 0x002fe20008000f00 */
[----:B------:R-:W-:Y:S01]  /*7610*/  IMAD.U32 R4, RZ, RZ, UR8 ;  /* 0x00000008ff047e24 */ /* 0x000fe2000f8e00ff */
[----:B--2---:R-:W-:Y:S01]  /*7620*/  MOV R7, UR7 ;  /* 0x0000000700077c02 */ /* 0x004fe20008000f00 */
[----:B------:R-:W-:Y:S01]  /*7630*/  IMAD.U32 R6, RZ, RZ, UR6 ;  /* 0x00000006ff067e24 */ /* 0x000fe2000f8e00ff */
[----:B-----5:R-:W-:Y:S01]  /*7640*/  MOV R11, UR5 ;  /* 0x00000005000b7c02 */ /* 0x020fe20008000f00 */
[----:B------:R-:W-:Y:S02]  /*7650*/  IMAD.U32 R10, RZ, RZ, UR4 ;  /* 0x00000004ff0a7e24 */ /* 0x000fe4000f8e00ff */
[----:B------:R-:W-:Y:S07]  /*7660*/  LEPC R20, `(.L_x_114) ;  /* 0x000000001014794e */ /* 0x000fee0000000000 */
[----:B---34-:R-:W-:Y:S05]  /*7670*/  CALL.ABS.NOINC R2 ;  /* 0x0000000002007343 */ /* 0x018fea0003c00000 */
.L_x_114:
[----:B------:R-:W-:Y:S01]  /*7680*/  ISETP.NE.AND P0, PT, R64, RZ, PT ;  /* 0x000000ff4000720c */ /* 0x000fe20003f05270 */
[----:B------:R-:W-:Y:S05]  /*7690*/  WARPSYNC.ALL ;  /* 0x0000000000007948 */ /* 0x000fea0003800000 */
[----:B------:R-:W-:Y:S01]  /*76a0*/  R2UR UR4, R25 ;  /* 0x00000000190472ca */ /* 0x000fe200000e0000 */
[----:B------:R-:W-:Y:S01]  /*76b0*/  BSSY.RECONVERGENT B0, `(.L_x_115) ;  /* 0x0000063000007945 */ /* 0x000fe20003800200 */
[----:B---3--:R-:W-:Y:S02]  /*76c0*/  LOP3.LUT R0, R44, 0xffffe000, RZ, 0xc0, !PT ;  /* 0xffffe0002c007812 */ /* 0x008fe400078ec0ff */
[----:B------:R-:W-:Y:S02]  /*76d0*/  LOP3.LUT R2, R45, 0xffffe000, RZ, 0xc0, !PT ;  /* 0xffffe0002d027812 */ /* 0x000fe400078ec0ff */
[----:B------:R-:W-:Y:S02]  /*76e0*/  LOP3.LUT R3, R46, 0xffffe000, RZ, 0xc0, !PT ;  /* 0xffffe0002e037812 */ /* 0x000fe400078ec0ff */
[----:B------:R-:W-:Y:S02]  /*76f0*/  LOP3.LUT R20, R47, 0xffffe000, RZ, 0xc0, !PT ;  /* 0xffffe0002f147812 */ /* 0x000fe400078ec0ff */
[----:B----4-:R-:W-:Y:S02]  /*7700*/  LOP3.LUT R21, R40, 0xffffe000, RZ, 0xc0, !PT ;  /* 0xffffe00028157812 */ /* 0x010fe400078ec0ff */
[----:B------:R-:W-:Y:S01]  /*7710*/  LOP3.LUT R25, R41, 0xffffe000, RZ, 0xc0, !PT ;  /* 0xffffe00029197812 */ /* 0x000fe200078ec0ff */
[----:B------:R-:W1:Y:S01]  /*7720*/  LDTM.16dp128bit.x8 R4, tmem[UR4+0x20] ;  /* 0x00002004000479ee */ /* 0x000e620008180000 */
[----:B------:R-:W-:Y:S01]  /*7730*/  R2UR UR4, R71 ;  /* 0x00000000470472ca */ /* 0x000fe200000e0000 */
[----:B------:R-:W-:Y:S01]  /*7740*/  NOP ;  /* 0x0000000000007918 */ /* 0x000fe20000000000 */
[----:B------:R-:W-:Y:S02]  /*7750*/  LOP3.LUT R27, R42, 0xffffe000, RZ, 0xc0, !PT ;  /* 0xffffe0002a1b7812 */ /* 0x000fe400078ec0ff */
[----:B------:R-:W-:Y:S02]  /*7760*/  LOP3.LUT R28, R43, 0xffffe000, RZ, 0xc0, !PT ;  /* 0xffffe0002b1c7812 */ /* 0x000fe400078ec0ff */
[----:B------:R-:W-:Y:S02]  /*7770*/  LOP3.LUT R29, R32, 0xffffe000, RZ, 0xc0, !PT ;  /* 0xffffe000201d7812 */ /* 0x000fe400078ec0ff */
[----:B------:R-:W-:Y:S02]  /*7780*/  LOP3.LUT R30, R33, 0xffffe000, RZ, 0xc0, !PT ;  /* 0xffffe000211e7812 */ /* 0x000fe400078ec0ff */
[----:B------:R-:W-:Y:S02]  /*7790*/  LOP3.LUT R31, R34, 0xffffe000, RZ, 0xc0, !PT ;  /* 0xffffe000221f7812 */ /* 0x000fe400078ec0ff */
[----:B------:R-:W-:Y:S01]  /*77a0*/  LOP3.LUT R32, R35, 0xffffe000, RZ, 0xc0, !PT ;  /* 0xffffe00023207812 */ /* 0x000fe200078ec0ff */
[----:B------:R-:W-:Y:S01]  /*77b0*/  UIADD3 UR4, UPT, UPT, UR4, 0xb0, URZ ;  /* 0x000000b004047890 */ /* 0x000fe2000fffe0ff */
[----:B------:R-:W-:Y:S02]  /*77c0*/  LOP3.LUT R33, R36, 0xffffe000, RZ, 0xc0, !PT ;  /* 0xffffe00024217812 */ /* 0x000fe400078ec0ff */
[----:B------:R-:W-:Y:S01]  /*77d0*/  LOP3.LUT R34, R37, 0xffffe000, RZ, 0xc0, !PT ;  /* 0xffffe00025227812 */ /* 0x000fe200078ec0ff */
[----:B------:R-:W-:Y:S01]  /*77e0*/  UPRMT UR4, UR54, 0x654, UR4 ;  /* 0x0000065436047896 */ /* 0x000fe20008000004 */
[----:B------:R-:W-:Y:S02]  /*77f0*/  LOP3.LUT R35, R38, 0xffffe000, RZ, 0xc0, !PT ;  /* 0xffffe00026237812 */ /* 0x000fe400078ec0ff */
[----:B------:R-:W-:Y:S01]  /*7800*/  LOP3.LUT R36, R39, 0xffffe000, RZ, 0xc0, !PT ;  /* 0xffffe00027247812 */ /* 0x000fe200078ec0ff */
[C---:B-1----:R-:W-:Y:S01]  /*7810*/  FMUL R4, R24.reuse, R4 ;  /* 0x0000000418047220 */ /* 0x042fe20000400000 */
[C---:B------:R-:W-:Y:S01]  /*7820*/  FMUL R5, R24.reuse, R5 ;  /* 0x0000000518057220 */ /* 0x040fe20000400000 */
[C---:B------:R-:W-:Y:S01]  /*7830*/  FMUL R6, R24.reuse, R6 ;  /* 0x0000000618067220 */ /* 0x040fe20000400000 */
[----:B------:R-:W-:Y:S01]  /*7840*/  FMUL R7, R24, R7 ;  /* 0x0000000718077220 */ /* 0x000fe20000400000 */
[----:B------:R-:W-:Y:S01]  /*7850*/  FFMA R4, R26, R0, R4 ;  /* 0x000000001a047223 */ /* 0x000fe20000000004 */
[----:B------:R-:W-:Y:S02]  /*7860*/  IMAD.U32 R0, RZ, RZ, UR44 ;  /* 0x0000002cff007e24 */ /* 0x000fe4000f8e00ff */
[----:B------:R-:W-:Y:S01]  /*7870*/  FMUL R8, R24, R8 ;  /* 0x0000000818087220 */ /* 0x000fe20000400000 */
[----:B------:R-:W-:Y:S01]  /*7880*/  FFMA R5, R26, R2, R5 ;  /* 0x000000021a057223 */ /* 0x000fe20000000005 */
[----:B------:R-:W-:Y:S01]  /*7890*/  FMUL R9, R24, R9 ;  /* 0x0000000918097220 */ /* 0x000fe20000400000 */
[----:B------:R-:W-:Y:S01]  /*78a0*/  F2FP.TF32.F32.PACK_B R4, R4 ;  /* 0x00000004ff04723e */ /* 0x000fe200024050ff */
[----:B------:R-:W-:Y:S01]  /*78b0*/  FFMA R6, R26, R3, R6 ;  /* 0x000000031a067223 */ /* 0x000fe20000000006 */
[----:B------:R-:W-:Y:S01]  /*78c0*/  FMUL R10, R24, R10 ;  /* 0x0000000a180a7220 */ /* 0x000fe20000400000 */
[----:B------:R-:W-:Y:S01]  /*78d0*/  F2FP.TF32.F32.PACK_B R5, R5 ;  /* 0x00000005ff05723e */ /* 0x000fe200024050ff */
[----:B------:R-:W-:Y:S01]  /*78e0*/  FFMA R7, R26, R20, R7 ;  /* 0x000000141a077223 */ /* 0x000fe20000000007 */
[----:B------:R-:W-:Y:S01]  /*78f0*/  IMAD R0, R0, 0x800, R52 ;  /* 0x0000080000007824 */ /* 0x000fe200078e0234 */
[----:B------:R-:W-:Y:S01]  /*7900*/  F2FP.TF32.F32.PACK_B R6, R6 ;  /* 0x00000006ff06723e */ /* 0x000fe200024050ff */
[----:B------:R-:W-:Y:S01]  /*7910*/  FMUL R11, R24, R11 ;  /* 0x0000000b180b7220 */ /* 0x000fe20000400000 */
[----:B------:R-:W-:Y:S01]  /*7920*/  FFMA R8, R26, R21, R8 ;  /* 0x000000151a087223 */ /* 0x000fe20000000008 */
[----:B------:R-:W-:Y:S01]  /*7930*/  F2FP.TF32.F32.PACK_B R7, R7 ;  /* 0x00000007ff07723e */ /* 0x000fe200024050ff */
[----:B------:R-:W-:Y:S01]  /*7940*/  FMUL R12, R24, R12 ;  /* 0x0000000c180c7220 */ /* 0x000fe20000400000 */
[----:B------:R-:W-:Y:S01]  /*7950*/  LEA R0, R0, UR43, 0x2 ;  /* 0x0000002b00007c11 */ /* 0x000fe2000f8e10ff */
[----:B------:R-:W-:Y:S01]  /*7960*/  FFMA R9, R26, R25, R9 ;  /* 0x000000191a097223 */ /* 0x000fe20000000009 */
[----:B------:R-:W-:Y:S01]  /*7970*/  FMUL R13, R24, R13 ;  /* 0x0000000d180d7220 */ /* 0x000fe20000400000 */
        /* <DEDUP_REMOVED lines=12> */
[C---:B------:R-:W-:Y:S01]  /*7a40*/  IADD3 R2, PT, PT, R73.reuse, 0x400, R0 ;  /* 0x0000040049027810 */ /* 0x040fe20007ffe000 */
[C---:B------:R-:W-:Y:S01]  /*7a50*/  FFMA R16, R26.reuse, R33, R16 ;  /* 0x000000211a107223 */ /* 0x040fe20000000010 */
[----:B------:R-:W-:Y:S01]  /*7a60*/  F2FP.TF32.F32.PACK_B R8, R8 ;  /* 0x00000008ff08723e */ /* 0x000fe200024050ff */
[----:B------:R-:W-:Y:S01]  /*7a70*/  SYNCS.ARRIVE.TRANS64.RED.A1T0 RZ, [UR4], RZ ;  /* 0x000000ffffff79a7 */ /* 0x000fe20008100404 */
[----:B------:R1:W-:Y:S01]  /*7a80*/  STSM.16.M88.4 [R0+0x400], R4 ;  /* 0x0004000400007844 */ /* 0x0003e20000000200 */
[----:B------:R-:W-:Y:S01]  /*7a90*/  F2FP.TF32.F32.PACK_B R9, R9 ;  /* 0x00000009ff09723e */ /* 0x000fe200024050ff */
[C---:B------:R-:W-:Y:S01]  /*7aa0*/  FFMA R17, R26.reuse, R34, R17 ;  /* 0x000000221a117223 */ /* 0x040fe20000000011 */
[----:B------:R-:W-:Y:S01]  /*7ab0*/  F2FP.TF32.F32.PACK_B R10, R10 ;  /* 0x0000000aff0a723e */ /* 0x000fe200024050ff */
[C---:B------:R-:W-:Y:S01]  /*7ac0*/  FFMA R18, R26.reuse, R35, R18 ;  /* 0x000000231a127223 */ /* 0x040fe20000000012 */
[----:B------:R-:W-:Y:S01]  /*7ad0*/  F2FP.TF32.F32.PACK_B R11, R11 ;  /* 0x0000000bff0b723e */ /* 0x000fe200024050ff */
[----:B------:R-:W-:Y:S01]  /*7ae0*/  FFMA R19, R26, R36, R19 ;  /* 0x000000241a137223 */ /* 0x000fe20000000013 */
[----:B------:R-:W-:Y:S02]  /*7af0*/  IADD3 R72, PT, PT, R72, 0x400, R0 ;  /* 0x0000040048487810 */ /* 0x000fe40007ffe000 */
[----:B------:R-:W-:Y:S01]  /*7b00*/  F2FP.TF32.F32.PACK_B R12, R12 ;  /* 0x0000000cff0c723e */ /* 0x000fe200024050ff */
        /* <DEDUP_REMOVED lines=20> */
[----:B------:R-:W-:Y:S02]  /*7c50*/  ULEA UR5, UR44, UR43, 0xd ;  /* 0x0000002b2c057291 */ /* 0x000fe4000f8e68ff */
[----:B------:R-:W-:Y:S02]  /*7c60*/  UIADD3 UR9, UPT, UPT, UR49, 0x20, URZ ;  /* 0x0000002031097890 */ /* 0x000fe4000fffe0ff */
[----:B------:R-:W-:Y:S01]  /*7c70*/  UIADD3 UR8, UPT, UPT, UR5, 0x400, URZ ;  /* 0x0000040005087890 */ /* 0x000fe2000fffe0ff */
[----:B------:R-:W-:Y:S01]  /*7c80*/  UMOV UR10, UR50 ;  /* 0x00000032000a7c82 */ /* 0x000fe20008000000 */
[----:B------:R-:W-:Y:S01]  /*7c90*/  UMOV UR11, UR60 ;  /* 0x0000003c000b7c82 */ /* 0x000fe20008000000 */
[----:B--2---:R-:W-:Y:S04]  /*7ca0*/  UIADD3 UR4, UP0, UPT, UR6, 0x680, URZ ;  /* 0x0000068006047890 */ /* 0x004fe8000ff1e0ff */
[----:B------:R-:W-:Y:S09]  /*7cb0*/  UIADD3.X UR5, UPT, UPT, URZ, UR7, URZ, UP0, !UPT ;  /* 0x00000007ff057290 */ /* 0x000ff200087fe4ff */
[----:B------:R2:W-:Y:S02]  /*7cc0*/  UTMASTG.3D [UR8], [UR4] ;  /* 0x00000008040073b5 */ /* 0x0005e40008010000 */
[----:B--2---:R0:W-:Y:S02]  /*7cd0*/  UTMACMDFLUSH ;  /* 0x00000000000079b7 */ /* 0x0041e40000000000 */
.L_x_116:
[----:B------:R-:W-:Y:S05]  /*7ce0*/  BSYNC.RECONVERGENT B0 ;  /* 0x0000000000007941 */ /* 0x000fea0003800200 */
.L_x_115:
[----:B------:R-:W-:Y:S01]  /*7cf0*/  UIADD3 UR4, UPT, UPT, UR44, 0x1, URZ ;  /* 0x000000012c047890 */ /* 0x000fe2000fffe0ff */
[----:B------:R-:W-:Y:S03]  /*7d00*/  BSSY.RECONVERGENT B0, `(.L_x_117) ;  /* 0x0000008000007945 */ /* 0x000fe60003800200 */
[----:B------:R-:W-:Y:S04]  /*7d10*/  UISETP.NE.AND UP0, UPT, UR4, 0x3, UPT ;  /* 0x000000030400788c */ /* 0x000fe8000bf05270 */
[----:B------:R-:W-:Y:S02]  /*7d20*/  UISETP.EQ.XOR UP1, UPT, UR46, 0x3, !UP0 ;  /* 0x000000032e00788c */ /* 0x000fe4000c722a70 */
[----:B------:R-:W-:Y:S02]  /*7d30*/  USEL UR45, UR4, URZ, UP0 ;  /* 0x000000ff042d7287 */ /* 0x000fe40008000000 */
[----:B------:R-:W-:Y:S04]  /*7d40*/  USEL UR5, URZ, 0x1, !UP1 ;  /* 0x00000001ff057887 */ /* 0x000fe8000c800000 */
[----:B------:R-:W-:Y:S01]  /*7d50*/  ULOP3.LUT UR53, UR53, UR5, URZ, 0x3c, !UPT ;  /* 0x0000000535357292 */ /* 0x000fe2000f8e3cff */
[----:B------:R-:W-:Y:S11]  /*7d60*/  @P0 BRA `(.L_x_118) ;  /* 0x0000000000040947 */ /* 0x000ff60003800000 */
[----:B------:R-:W-:Y:S04]  /*7d70*/  DEPBAR.LE SB0, 0x1 ;  /* 0x000080400000791a */ /* 0x000fe80000000000 */
.L_x_118:
[----:B------:R-:W-:Y:S05]  /*7d80*/  BSYNC.RECONVERGENT B0 ;  /* 0x0000000000007941 */ /* 0x000fea0003800200 */
.L_x_117:
[----:B------:R-:W-:Y:S01]  /*7d90*/  BAR.SYNC.DEFER_BLOCKING 0x1, 0x80 ;  /* 0x0042000000007b1d */ /* 0x000fe20000010000 */
[----:B------:R-:W-:Y:S01]  /*7da0*/  UISETP.NE.AND UP0, UPT, UR52, -0x2, UPT ;  /* 0xfffffffe3400788c */ /* 0x000fe2000bf05270 */
[----:B------:R-:W-:Y:S08]  /*7db0*/  IADD3 R22, PT, PT, R22, 0x1, RZ ;  /* 0x0000000116167810 */ /* 0x000ff00007ffe0ff */
[----:B------:R-:W-:Y:S05]  /*7dc0*/  BRA.U !UP0, `(.L_x_119) ;  /* 0x0000000108287547 */ /* 0x000fea000b800000 */
[----:B------:R-:W-:Y:S01]  /*7dd0*/  ISETP.NE.AND P0, PT, R70, RZ, PT ;  /* 0x000000ff4600720c */ /* 0x000fe20003f05270 */
[----:B-1----:R-:W-:Y:S01]  /*7de0*/  IMAD.U32 R2, RZ, RZ, UR47 ;  /* 0x0000002fff027e24 */ /* 0x002fe2000f8e00ff */
[----:B------:R-:W-:Y:S01]  /*7df0*/  UIADD3 UR4, UPT, UPT, UR47, 0x1, URZ ;  /* 0x000000012f047890 */ /* 0x000fe2000fffe0ff */
[----:B------:R-:W-:Y:S03]  /*7e00*/  IMAD.U32 R0, RZ, RZ, UR54 ;  /* 0x00000036ff007e24 */ /* 0x000fe6000f8e00ff */
[----:B------:R-:W-:Y:S04]  /*7e10*/  UISETP.NE.AND UP0, UPT, UR4, 0x3, UPT ;  /* 0x000000030400788c */ /* 0x000fe8000bf05270 */
[----:B------:R-:W-:Y:S03]  /*7e20*/  USEL UR47, UR4, URZ, UP0 ;  /* 0x000000ff042f7287 */ /* 0x000fe60008000000 */
[----:B------:R-:W-:Y:S05]  /*7e30*/  @P0 LEA R2, R2, UR43, 0x3 ;  /* 0x0000002b02020c11 */ /* 0x000fea000f8e18ff */
[----:B------:R-:W-:Y:S05]  /*7e40*/  @P0 VIADD R2, R2, 0x48 ;  /* 0x0000004802020836 */ /* 0x000fea0000000000 */
[----:B------:R-:W-:Y:S04]  /*7e50*/  @P0 PRMT R0, R0, 0x654, R2 ;  /* 0x0000065400000816 */ /* 0x000fe80000000002 */
[----:B------:R2:W-:Y:S03]  /*7e60*/  @P0 SYNCS.ARRIVE.TRANS64.RED.A1T0 RZ, [R0+URZ], RZ ;  /* 0x000000ff00ff09a7 */ /* 0x0005e600081004ff */
.L_x_119:
[----:B------:R-:W-:Y:S01]  /*7e70*/  R2UR UR6, R69 ;  /* 0x00000000450672ca */ /* 0x000fe200000e0000 */
[----:B------:R-:W-:Y:S01]  /*7e80*/  UIADD3 UR52, UPT, UPT, UR52, 0x2, URZ ;  /* 0x0000000234347890 */ /* 0x000fe2000fffe0ff */
[----:B------:R-:W-:Y:S02]  /*7e90*/  R2UR UR5, R55 ;  /* 0x00000000370572ca */ /* 0x000fe400000e0000 */
[----:B------:R-:W-:Y:S02]  /*7ea0*/  R2UR UR4, R56 ;  /* 0x00000000380472ca */ /* 0x000fe400000e0000 */
[----:B------:R-:W-:Y:S02]  /*7eb0*/  R2UR UR60, R67 ;  /* 0x00000000433c72ca */ /* 0x000fe400000e0000 */
[----:B------:R-:W-:Y:S02]  /*7ec0*/  ISETP.NE.AND P0, PT, R59, 0x2, PT ;  /* 0x000000023b00780c */ /* 0x000fe40003f05270 */
[----:B------:R-:W-:Y:S02]  /*7ed0*/  ISETP.NE.AND P1, PT, R22, 0x4, PT ;  /* 0x000000041600780c */ /* 0x000fe40003f25270 */
[----:B-1----:R-:W-:Y:S01]  /*7ee0*/  SEL R2, RZ, 0x1, P0 ;  /* 0x00000001ff027807 */ /* 0x002fe20000000000 */
[----:B------:R-:W-:Y:S01]  /*7ef0*/  UISETP.NE.AND UP0, UPT, UR6, URZ, UPT ;  /* 0x000000ff0600728c */ /* 0x000fe2000bf05270 */
[----:B--2---:R-:W-:Y:S01]  /*7f00*/  SEL R0, RZ, 0x1, P1 ;  /* 0x00000001ff007807 */ /* 0x004fe20000800000 */
[----:B------:R-:W-:Y:S01]  /*7f10*/  UIADD3 UR27, UPT, UPT, UR36, UR5, URZ ;  /* 0x00000005241b7290 */ /* 0x000fe2000fffe0ff */
[----:B------:R-:W-:Y:S01]  /*7f20*/  LOP3.LUT R60, R60, R2, RZ, 0x3c, !PT ;  /* 0x000000023c3c7212 */ /* 0x000fe200078e3cff */
[----:B------:R-:W-:Y:S01]  /*7f30*/  UIADD3 UR25, UPT, UPT, UR37, UR4, URZ ;  /* 0x0000000425197290 */ /* 0x000fe2000fffe0ff */
[----:B------:R-:W-:Y:S02]  /*7f40*/  LOP3.LUT R61, R61, R0, RZ, 0x3c, !PT ;  /* 0x000000003d3d7212 */ /* 0x000fe400078e3cff */
[----:B------:R-:W-:Y:S02]  /*7f50*/  SEL R59, R59, RZ, P0 ;  /* 0x000000ff3b3b7207 */ /* 0x000fe40000000000 */
[----:B------:R-:W-:Y:S01]  /*7f60*/  SEL R22, R22, RZ, P1 ;  /* 0x000000ff16167207 */ /* 0x000fe20000800000 */
[----:B------:R-:W-:Y:S06]  /*7f70*/  BRA.U UP0, `(.L_x_120) ;  /* 0xffffffd900b07547 */ /* 0x000fec000b83ffff */
[----:B------:R-:W-:-:S13]  /*7f80*/  R2UR UR4, R57 ;  /* 0x00000000390472ca */ /* 0x000fda00000e0000 */
[----:B------:R-:W-:-:S09]  /*7f90*/  UISETP.NE.AND UP0, UPT, UR4, URZ, UPT ;  /* 0x000000ff0400728c */ /* 0x000fd2000bf05270 */
[----:B------:R-:W-:Y:S05]  /*7fa0*/  BRA.U !UP0, `(.L_x_121) ;  /* 0x0000000108487547 */ /* 0x000fea000b800000 */
[----:B------:R-:W1:Y:S02]  /*7fb0*/  LDCU.64 UR4, c[0x0][0x890] ;  /* 0x00011200ff0477ac */ /* 0x000e640008000a00 */
[----:B-1----:R-:W-:-:S04]  /*7fc0*/  UISETP.NE.U32.AND UP0, UPT, UR4, URZ, UPT ;  /* 0x000000ff0400728c */ /* 0x002fc8000bf05070 */
[----:B------:R-:W-:-:S09]  /*7fd0*/  UISETP.NE.AND.EX UP0, UPT, UR5, URZ, UPT, UP0 ;  /* 0x000000ff0500728c */ /* 0x000fd2000bf05300 */
[----:B------:R-:W-:Y:S05]  /*7fe0*/  BRA.U UP0, `(.L_x_122) ;  /* 0x00000001000c7547 */ /* 0x000fea000b800000 */
[----:B------:R-:W-:-:S13]  /*7ff0*/  FSETP.NEU.AND P0, PT, R26, RZ, PT ;  /* 0x000000ff1a00720b */ /* 0x000fda0003f0d000 */
[----:B------:R-:W-:Y:S05]  /*8000*/  @!P0 EXIT ;  /* 0x000000000000894d */ /* 0x000fea0003800000 */
[----:B------:R-:W-:Y:S05]  /*8010*/  BRA `(.L_x_121) ;  /* 0x00000000002c7947 */ /* 0x000fea0003800000 */
.L_x_122:
[----:B------:R-:W-:Y:S01]  /*8020*/  ISETP.NE.AND P0, PT, R58, RZ, PT ;  /* 0x000000ff3a00720c */ /* 0x000fe20003f05270 */
[----:B------:R-:W-:-:S12]  /*8030*/  BSSY.RECONVERGENT B0, `(.L_x_121) ;  /* 0x0000009000007945 */ /* 0x000fd80003800200 */
[----:B------:R-:W-:Y:S05]  /*8040*/  @P0 BRA `(.L_x_123) ;  /* 0x0000000000140947 */ /* 0x000fea0003800000 */
[----:B------:R-:W1:Y:S02]  /*8050*/  LDCU.64 UR4, c[0x0][0x888] ;  /* 0x00011100ff0477ac */ /* 0x000e640008000a00 */
[----:B-1----:R-:W-:-:S04]  /*8060*/  ISETP.NE.U32.AND P0, PT, RZ, UR4, PT ;  /* 0x00000004ff007c0c */ /* 0x002fc8000bf05070 */
[----:B------:R-:W-:-:S13]  /*8070*/  ISETP.NE.AND.EX P0, PT, RZ, UR5, PT, P0 ;  /* 0x00000005ff007c0c */ /* 0x000fda000bf05300 */
[----:B------:R-:W-:Y:S05]  /*8080*/  @!P0 EXIT ;  /* 0x000000000000894d */ /* 0x000fea0003800000 */
[----:B------:R-:W-:Y:S05]  /*8090*/  BRA `(.L_x_124) ;  /* 0x0000000000087947 */ /* 0x000fea0003800000 */
.L_x_123:
[----:B------:R-:W-:-:S13]  /*80a0*/  FSETP.NEU.AND P0, PT, R26, RZ, PT ;  /* 0x000000ff1a00720b */ /* 0x000fda0003f0d000 */
[----:B------:R-:W-:Y:S05]  /*80b0*/  @!P0 EXIT ;  /* 0x000000000000894d */ /* 0x000fea0003800000 */
.L_x_124:
[----:B------:R-:W-:Y:S05]  /*80c0*/  BSYNC.RECONVERGENT B0 ;  /* 0x0000000000007941 */ /* 0x000fea0003800200 */
.L_x_121:
[----:B------:R-:W-:Y:S01]  /*80d0*/  ULEA UR4, UR47, UR43, 0x3 ;  /* 0x0000002b2f047291 */ /* 0x000fe2000f8e18ff */
[----:B------:R-:W-:-:S04]  /*80e0*/  DEPBAR.LE SB0, 0x0 ;  /* 0x000080000000791a */ /* 0x000fc80000000000 */
[----:B------:R-:W-:-:S04]  /*80f0*/  UIADD3 UR4, UPT, UPT, UR4, 0x48, URZ ;  /* 0x0000004804047890 */ /* 0x000fc8000fffe0ff */
[----:B------:R-:W-:-:S09]  /*8100*/  UPRMT UR4, UR54, 0x654, UR4 ;  /* 0x0000065436047896 */ /* 0x000fd20008000004 */
[----:B------:R-:W-:Y:S01]  /*8110*/  SYNCS.ARRIVE.TRANS64.RED.A1T0 RZ, [UR4], RZ ;  /* 0x000000ffffff79a7 */ /* 0x000fe20008100404 */
[----:B------:R-:W-:Y:S05]  /*8120*/  EXIT ;  /* 0x000000000000794d */ /* 0x000fea0003800000 */
.L_x_24:
[----:B--2---:R2:W3:Y:S02]  /*8130*/  SYNCS.PHASECHK.TRANS64.TRYWAIT P0, [R0+URZ+0xe0], R2 ;  /* 0x0000e002000075a7 */ /* 0x0044e400080011ff */
[----:B---3--:R-:W-:Y:S05]  /*8140*/  @!P0 NANOSLEEP.SYNCS 0x989680 ;  /* 0x009896800000895d */ /* 0x008fea0003900000 */
[----:B------:R-:W3:Y:S02]  /*8150*/  @!P0 SYNCS.PHASECHK.TRANS64 P0, [R0+URZ+0xe0], R2 ;  /* 0x0000e002000085a7 */ /* 0x000ee400080010ff */
[----:B---3--:R-:W-:Y:S05]  /*8160*/  @!P0 BRA `(.L_x_24) ;  /* 0xfffffffc00f08947 */ /* 0x008fea000383ffff */
[----:B------:R-:W-:Y:S05]  /*8170*/  BRA `(.L_x_125) ;  /* 0xffffff9400e07947 */ /* 0x000fea000383ffff */
.L_x_27:
[----:B-1----:R-:W-:-:S07]  /*8180*/  MOV R0, UR57 ;  /* 0x0000003900007c02 */ /* 0x002fce0008000f00 */
.L_x_126:
[----:B-1----:R1:W2:Y:S02]  /*8190*/  SYNCS.PHASECHK.TRANS64.TRYWAIT P0, [R0+URZ+0x18], R3 ;  /* 0x00001803000075a7 */ /* 0x0022a400080011ff */
[----:B--2---:R-:W-:Y:S05]  /*81a0*/  @!P0 NANOSLEEP.SYNCS 0x989680 ;  /* 0x009896800000895d */ /* 0x004fea0003900000 */
[----:B------:R-:W2:Y:S02]  /*81b0*/  @!P0 SYNCS.PHASECHK.TRANS64 P0, [R0+URZ+0x18], R3 ;  /* 0x00001803000085a7 */ /* 0x000ea400080010ff */
[----:B--2---:R-:W-:Y:S05]  /*81c0*/  @!P0 BRA `(.L_x_126) ;  /* 0xfffffffc00f08947 */ /* 0x004fea000383ffff */
[----:B------:R-:W-:Y:S05]  /*81d0*/  BRA `(.L_x_26) ;  /* 0xffffff9800287947 */ /* 0x000fea000383ffff */
.L_x_36:
[----:B-1----:R-:W-:-:S07]  /*81e0*/  MOV R0, UR57 ;  /* 0x0000003900007c02 */ /* 0x002fce0008000f00 */
.L_x_127:
[----:B-1----:R1:W2:Y:S02]  /*81f0*/  SYNCS.PHASECHK.TRANS64.TRYWAIT P0, [R0+URZ+0x18], R3 ;  /* 0x00001803000075a7 */ /* 0x0022a400080011ff */
[----:B--2---:R-:W-:Y:S05]  /*8200*/  @!P0 NANOSLEEP.SYNCS 0x989680 ;  /* 0x009896800000895d */ /* 0x004fea0003900000 */
[----:B------:R-:W2:Y:S02]  /*8210*/  @!P0 SYNCS.PHASECHK.TRANS64 P0, [R0+URZ+0x18], R3 ;  /* 0x00001803000085a7 */ /* 0x000ea400080010ff */
[----:B--2---:R-:W-:Y:S05]  /*8220*/  @!P0 BRA `(.L_x_127) ;  /* 0xfffffffc00f08947 */ /* 0x004fea000383ffff */
[----:B------:R-:W-:Y:S05]  /*8230*/  BRA `(.L_x_35) ;  /* 0xffffff9c00847947 */ /* 0x000fea000383ffff */
.L_x_43:
[----:B-1----:R1:W4:Y:S02]  /*8240*/  SYNCS.PHASECHK.TRANS64.TRYWAIT P0, [R3+URZ+0x70], R0 ;  /* 0x00007000030075a7 */ /* 0x00232400080011ff */
[----:B----4-:R-:W-:Y:S05]  /*8250*/  @!P0 NANOSLEEP.SYNCS 0x989680 ;  /* 0x009896800000895d */ /* 0x010fea0003900000 */
[----:B------:R-:W4:Y:S02]  /*8260*/  @!P0 SYNCS.PHASECHK.TRANS64 P0, [R3+URZ+0x70], R0 ;  /* 0x00007000030085a7 */ /* 0x000f2400080010ff */
[----:B----4-:R-:W-:Y:S05]  /*8270*/  @!P0 BRA `(.L_x_43) ;  /* 0xfffffffc00f08947 */ /* 0x010fea000383ffff */
[----:B------:R-:W-:Y:S05]  /*8280*/  BRA `(.L_x_128) ;  /* 0xffffffa000c07947 */ /* 0x000fea000383ffff */
.L_x_47:
[----:B------:R-:W-:-:S07]  /*8290*/  MOV R0, UR4 ;  /* 0x0000000400007c02 */ /* 0x000fce0008000f00 */
.L_x_129:
[----:B-1----:R1:W2:Y:S02]  /*82a0*/  SYNCS.PHASECHK.TRANS64.TRYWAIT P0, [R0+URZ], R2 ;  /* 0x00000002000075a7 */ /* 0x0022a400080011ff */
[----:B--2---:R-:W-:Y:S05]  /*82b0*/  @!P0 NANOSLEEP.SYNCS 0x989680 ;  /* 0x009896800000895d */ /* 0x004fea0003900000 */
[----:B------:R-:W2:Y:S02]  /*82c0*/  @!P0 SYNCS.PHASECHK.TRANS64 P0, [R0+URZ], R2 ;  /* 0x00000002000085a7 */ /* 0x000ea400080010ff */
[----:B--2---:R-:W-:Y:S05]  /*82d0*/  @!P0 BRA `(.L_x_129) ;  /* 0xfffffffc00f08947 */ /* 0x004fea000383ffff */
[----:B------:R-:W-:Y:S05]  /*82e0*/  BRA `(.L_x_130) ;  /* 0xffffffa8006c7947 */ /* 0x000fea000383ffff */
.L_x_48:
[----:B------:R-:W-:-:S07]  /*82f0*/  MOV R0, UR5 ;  /* 0x0000000500007c02 */ /* 0x000fce0008000f00 */
.L_x_131:
[----:B-1----:R1:W2:Y:S02]  /*8300*/  SYNCS.PHASECHK.TRANS64.TRYWAIT P0, [R0+URZ], R2 ;  /* 0x00000002000075a7 */ /* 0x0022a400080011ff */
[----:B--2---:R-:W-:Y:S05]  /*8310*/  @!P0 NANOSLEEP.SYNCS 0x989680 ;  /* 0x009896800000895d */ /* 0x004fea0003900000 */
[----:B------:R-:W2:Y:S02]  /*8320*/  @!P0 SYNCS.PHASECHK.TRANS64 P0, [R0+URZ], R2 ;  /* 0x00000002000085a7 */ /* 0x000ea400080010ff */
[----:B--2---:R-:W-:Y:S05]  /*8330*/  @!P0 BRA `(.L_x_131) ;  /* 0xfffffffc00f08947 */ /* 0x004fea000383ffff */
[----:B------:R-:W-:Y:S05]  /*8340*/  BRA `(.L_x_132) ;  /* 0xffffffa800787947 */ /* 0x000fea000383ffff */
.L_x_51:
[----:B-1----:R1:W2:Y:S02]  /*8350*/  SYNCS.PHASECHK.TRANS64.TRYWAIT P0, [R2+URZ+0xd0], R4 ;  /* 0x0000d004020075a7 */ /* 0x0022a400080011ff */
[----:B--2---:R-:W-:Y:S05]  /*8360*/  @!P0 NANOSLEEP.SYNCS 0x989680 ;  /* 0x009896800000895d */ /* 0x004fea0003900000 */
[----:B------:R-:W2:Y:S02]  /*8370*/  @!P0 SYNCS.PHASECHK.TRANS64 P0, [R2+URZ+0xd0], R4 ;  /* 0x0000d004020085a7 */ /* 0x000ea400080010ff */
[----:B--2---:R-:W-:Y:S05]  /*8380*/  @!P0 BRA `(.L_x_51) ;  /* 0xfffffffc00f08947 */ /* 0x004fea000383ffff */
[----:B------:R-:W-:Y:S05]  /*8390*/  BRA `(.L_x_133) ;  /* 0xffffffa800d47947 */ /* 0x000fea000383ffff */
.L_x_52:
[----:B------:R-:W-:-:S07]  /*83a0*/  MOV R2, UR4 ;  /* 0x0000000400027c02 */ /* 0x000fce0008000f00 */
.L_x_134:
[----:B-1----:R1:W2:Y:S02]  /*83b0*/  SYNCS.PHASECHK.TRANS64.TRYWAIT P0, [R2+URZ+0x80], R5 ;  /* 0x00008005020075a7 */ /* 0x0022a400080011ff */
[----:B--2---:R-:W-:Y:S05]  /*83c0*/  @!P0 NANOSLEEP.SYNCS 0x989680 ;  /* 0x009896800000895d */ /* 0x004fea0003900000 */
[----:B------:R-:W2:Y:S02]  /*83d0*/  @!P0 SYNCS.PHASECHK.TRANS64 P0, [R2+URZ+0x80], R5 ;  /* 0x00008005020085a7 */ /* 0x000ea400080010ff */
[----:B--2---:R-:W-:Y:S05]  /*83e0*/  @!P0 BRA `(.L_x_134) ;  /* 0xfffffffc00f08947 */ /* 0x004fea000383ffff */
[----:B------:R-:W-:Y:S05]  /*83f0*/  BRA `(.L_x_135) ;  /* 0xffffffa800e47947 */ /* 0x000fea000383ffff */
.L_x_53:
[----:B-1----:R1:W2:Y:S02]  /*8400*/  SYNCS.PHASECHK.TRANS64.TRYWAIT P1, [R2+URZ+0x70], R4 ;  /* 0x00007004020075a7 */ /* 0x0022a400080211ff */
[----:B--2---:R-:W-:Y:S05]  /*8410*/  @!P1 NANOSLEEP.SYNCS 0x989680 ;  /* 0x009896800000995d */ /* 0x004fea0003900000 */
[----:B------:R-:W2:Y:S02]  /*8420*/  @!P1 SYNCS.PHASECHK.TRANS64 P1, [R2+URZ+0x70], R4 ;  /* 0x00007004020095a7 */ /* 0x000ea400080210ff */
[----:B--2---:R-:W-:Y:S05]  /*8430*/  @!P1 BRA `(.L_x_53) ;  /* 0xfffffffc00f09947 */ /* 0x004fea000383ffff */
[----:B------:R-:W-:Y:S05]  /*8440*/  BRA `(.L_x_136) ;  /* 0xffffffac00147947 */ /* 0x000fea000383ffff */
.L_x_56:
[----:B------:R-:W-:-:S07]  /*8450*/  MOV R0, UR4 ;  /* 0x0000000400007c02 */ /* 0x000fce0008000f00 */
.L_x_137:
[----:B-1----:R1:W2:Y:S02]  /*8460*/  SYNCS.PHASECHK.TRANS64.TRYWAIT P0, [R0+URZ+0x80], R2 ;  /* 0x00008002000075a7 */ /* 0x0022a400080011ff */
[----:B--2---:R-:W-:Y:S05]  /*8470*/  @!P0 NANOSLEEP.SYNCS 0x989680 ;  /* 0x009896800000895d */ /* 0x004fea0003900000 */
[----:B------:R-:W2:Y:S02]  /*8480*/  @!P0 SYNCS.PHASECHK.TRANS64 P0, [R0+URZ+0x80], R2 ;  /* 0x00008002000085a7 */ /* 0x000ea400080010ff */
[----:B--2---:R-:W-:Y:S05]  /*8490*/  @!P0 BRA `(.L_x_137) ;  /* 0xfffffffc00f08947 */ /* 0x004fea000383ffff */
[----:B------:R-:W-:Y:S05]  /*84a0*/  BRA `(.L_x_55) ;  /* 0xffffffac00687947 */ /* 0x000fea000383ffff */
.L_x_63:
[----:B-1----:R1:W2:Y:S02]  /*84b0*/  SYNCS.PHASECHK.TRANS64.TRYWAIT P1, [R0+URZ+0x70], R2 ;  /* 0x00007002000075a7 */ /* 0x0022a400080211ff */
[----:B--2---:R-:W-:Y:S05]  /*84c0*/  @!P1 NANOSLEEP.SYNCS 0x989680 ;  /* 0x009896800000995d */ /* 0x004fea0003900000 */
[----:B------:R-:W2:Y:S02]  /*84d0*/  @!P1 SYNCS.PHASECHK.TRANS64 P1, [R0+URZ+0x70], R2 ;  /* 0x00007002000095a7 */ /* 0x000ea400080210ff */
[----:B--2---:R-:W-:Y:S05]  /*84e0*/  @!P1 BRA `(.L_x_63) ;  /* 0xfffffffc00f09947 */ /* 0x004fea000383ffff */
[----:B------:R-:W-:Y:S05]  /*84f0*/  BRA `(.L_x_138) ;  /* 0xffffffb000d07947 */ /* 0x000fea000383ffff */
.L_x_64:
[----:B------:R-:W-:-:S13]  /*8500*/  R2UR UR4, R13 ;  /* 0x000000000d0472ca */ /* 0x000fda00000e0000 */
[----:B------:R-:W-:-:S07]  /*8510*/  MOV R2, UR4 ;  /* 0x0000000400027c02 */ /* 0x000fce0008000f00 */
.L_x_139:
[----:B-1----:R1:W2:Y:S02]  /*8520*/  SYNCS.PHASECHK.TRANS64.TRYWAIT P0, [R2+URZ+0xb0], R0 ;  /* 0x0000b000020075a7 */ /* 0x0022a400080011ff */
[----:B--2---:R-:W-:Y:S05]  /*8530*/  @!P0 NANOSLEEP.SYNCS 0x989680 ;  /* 0x009896800000895d */ /* 0x004fea0003900000 */
[----:B------:R-:W2:Y:S02]  /*8540*/  @!P0 SYNCS.PHASECHK.TRANS64 P0, [R2+URZ+0xb0], R0 ;  /* 0x0000b000020085a7 */ /* 0x000ea400080010ff */
[----:B--2---:R-:W-:Y:S05]  /*8550*/  @!P0 BRA `(.L_x_139) ;  /* 0xfffffffc00f08947 */ /* 0x004fea000383ffff */
[----:B------:R-:W-:Y:S05]  /*8560*/  BRA `(.L_x_140) ;  /* 0xffffffb400247947 */ /* 0x000fea000383ffff */
.L_x_67:
[----:B------:R-:W-:Y:S07]  /*8570*/  MOV R0, UR5 ;  /* 0x0000000500007c02 */ /* 0x000fee0008000f00 */
.L_x_141:
[----:B-1----:R1:W2:Y:S02]  /*8580*/  SYNCS.PHASECHK.TRANS64.TRYWAIT P0, [R0+URZ], R2 ;  /* 0x00000002000075a7 */ /* 0x0022a400080011ff */
[----:B--2---:R-:W-:Y:S05]  /*8590*/  @!P0 NANOSLEEP.SYNCS 0x989680 ;  /* 0x009896800000895d */ /* 0x004fea0003900000 */
[----:B------:R-:W2:Y:S02]  /*85a0*/  @!P0 SYNCS.PHASECHK.TRANS64 P0, [R0+URZ], R2 ;  /* 0x00000002000085a7 */ /* 0x000ea400080010ff */
[----:B--2---:R-:W-:Y:S05]  /*85b0*/  @!P0 BRA `(.L_x_141) ;  /* 0xfffffffc00f08947 */ /* 0x004fea000383ffff */
[----:B------:R-:W-:Y:S05]  /*85c0*/  BRA `(.L_x_66) ;  /* 0xffffffb400407947 */ /* 0x000fea000383ffff */
.L_x_70:
[----:B------:R-:W-:-:S07]  /*85d0*/  MOV R0, UR4 ;  /* 0x0000000400007c02 */ /* 0x000fce0008000f00 */
.L_x_142:
[----:B--2---:R2:W3:Y:S02]  /*85e0*/  SYNCS.PHASECHK.TRANS64.TRYWAIT P0, [R0+URZ], R2 ;  /* 0x00000002000075a7 */ /* 0x0044e400080011ff */
[----:B---3--:R-:W-:Y:S05]  /*85f0*/  @!P0 NANOSLEEP.SYNCS 0x989680 ;  /* 0x009896800000895d */ /* 0x008fea0003900000 */
[----:B------:R-:W3:Y:S02]  /*8600*/  @!P0 SYNCS.PHASECHK.TRANS64 P0, [R0+URZ], R2 ;  /* 0x00000002000085a7 */ /* 0x000ee400080010ff */
[----:B---3--:R-:W-:Y:S05]  /*8610*/  @!P0 BRA `(.L_x_142) ;  /* 0xfffffffc00f08947 */ /* 0x008fea000383ffff */
[----:B------:R-:W-:Y:S05]  /*8620*/  BRA `(.L_x_143) ;  /* 0xffffffbc004c7947 */ /* 0x000fea000383ffff */
.L_x_71:
[----:B------:R-:W-:-:S07]  /*8630*/  MOV R0, UR5 ;  /* 0x0000000500007c02 */ /* 0x000fce0008000f00 */
.L_x_144:
[----:B-1----:R1:W2:Y:S02]  /*8640*/  SYNCS.PHASECHK.TRANS64.TRYWAIT P0, [R0+URZ], R3 ;  /* 0x00000003000075a7 */ /* 0x0022a400080011ff */
[----:B--2---:R-:W-:Y:S05]  /*8650*/  @!P0 NANOSLEEP.SYNCS 0x989680 ;  /* 0x009896800000895d */ /* 0x004fea0003900000 */
[----:B------:R-:W2:Y:S02]  /*8660*/  @!P0 SYNCS.PHASECHK.TRANS64 P0, [R0+URZ], R3 ;  /* 0x00000003000085a7 */ /* 0x000ea400080010ff */
[----:B--2---:R-:W-:Y:S05]  /*8670*/  @!P0 BRA `(.L_x_144) ;  /* 0xfffffffc00f08947 */ /* 0x004fea000383ffff */
[----:B------:R-:W-:Y:S05]  /*8680*/  BRA `(.L_x_145) ;  /* 0xffffffbc00587947 */ /* 0x000fea000383ffff */
.L_x_72:
[----:B------:R-:W-:-:S07]  /*8690*/  MOV R0, UR5 ;  /* 0x0000000500007c02 */ /* 0x000fce0008000f00 */
.L_x_146:
[----:B-1----:R1:W2:Y:S02]  /*86a0*/  SYNCS.PHASECHK.TRANS64.TRYWAIT P0, [R0+URZ], R3 ;  /* 0x00000003000075a7 */ /* 0x0022a400080011ff */
[----:B--2---:R-:W-:Y:S05]  /*86b0*/  @!P0 NANOSLEEP.SYNCS 0x989680 ;  /* 0x009896800000895d */ /* 0x004fea0003900000 */
[----:B------:R-:W2:Y:S02]  /*86c0*/  @!P0 SYNCS.PHASECHK.TRANS64 P0, [R0+URZ], R3 ;  /* 0x00000003000085a7 */ /* 0x000ea400080010ff */
[----:B--2---:R-:W-:Y:S05]  /*86d0*/  @!P0 BRA `(.L_x_146) ;  /* 0xfffffffc00f08947 */ /* 0x004fea000383ffff */
[----:B------:R-:W-:Y:S05]  /*86e0*/  BRA `(.L_x_147) ;  /* 0xffffffbc00647947 */ /* 0x000fea000383ffff */
.L_x_73:
[----:B-1----:R-:W-:-:S07]  /*86f0*/  MOV R0, UR4 ;  /* 0x0000000400007c02 */ /* 0x002fce0008000f00 */
.L_x_148:
[----:B-1----:R1:W2:Y:S02]  /*8700*/  SYNCS.PHASECHK.TRANS64.TRYWAIT P0, [R0+URZ], R2 ;  /* 0x00000002000075a7 */ /* 0x0022a400080011ff */
[----:B--2---:R-:W-:Y:S05]  /*8710*/  @!P0 NANOSLEEP.SYNCS 0x989680 ;  /* 0x009896800000895d */ /* 0x004fea0003900000 */
[----:B------:R-:W2:Y:S02]  /*8720*/  @!P0 SYNCS.PHASECHK.TRANS64 P0, [R0+URZ], R2 ;  /* 0x00000002000085a7 */ /* 0x000ea400080010ff */
[----:B--2---:R-:W-:Y:S05]  /*8730*/  @!P0 BRA `(.L_x_148) ;  /* 0xfffffffc00f08947 */ /* 0x004fea000383ffff */
[----:B------:R-:W-:Y:S05]  /*8740*/  BRA `(.L_x_149) ;  /* 0xffffffbc00707947 */ /* 0x000fea000383ffff */
.L_x_78:
[----:B---3--:R3:W1:Y:S02]  /*8750*/  SYNCS.PHASECHK.TRANS64.TRYWAIT P0, [R12+URZ+0x70], R0 ;  /* 0x000070000c0075a7 */ /* 0x00866400080011ff */
[----:B-1----:R-:W-:Y:S05]  /*8760*/  @!P0 NANOSLEEP.SYNCS 0x989680 ;  /* 0x009896800000895d */ /* 0x002fea0003900000 */
[----:B------:R-:W1:Y:S02]  /*8770*/  @!P0 SYNCS.PHASECHK.TRANS64 P0, [R12+URZ+0x70], R0 ;  /* 0x000070000c0085a7 */ /* 0x000e6400080010ff */
[----:B-1----:R-:W-:Y:S05]  /*8780*/  @!P0 BRA `(.L_x_78) ;  /* 0xfffffffc00f08947 */ /* 0x002fea000383ffff */
[----:B------:R-:W-:Y:S05]  /*8790*/  BRA `(.L_x_150) ;  /* 0xffffffc000847947 */ /* 0x000fea000383ffff */
.L_x_81:
[----:B-1----:R-:W-:Y:S07]  /*87a0*/  MOV R0, UR24 ;  /* 0x0000001800007c02 */ /* 0x002fee0008000f00 */
.L_x_151:
[----:B-1----:R1:W2:Y:S02]  /*87b0*/  SYNCS.PHASECHK.TRANS64.TRYWAIT P2, [R0+URZ+0x68], R6 ;  /* 0x00006806000075a7 */ /* 0x0022a400080411ff */
[----:B--2---:R-:W-:Y:S05]  /*87c0*/  @!P2 NANOSLEEP.SYNCS 0x989680 ;  /* 0x009896800000a95d */ /* 0x004fea0003900000 */
[----:B------:R-:W2:Y:S02]  /*87d0*/  @!P2 SYNCS.PHASECHK.TRANS64 P2, [R0+URZ+0x68], R6 ;  /* 0x000068060000a5a7 */ /* 0x000ea400080410ff */
[----:B--2---:R-:W-:Y:S05]  /*87e0*/  @!P2 BRA `(.L_x_151) ;  /* 0xfffffffc00f0a947 */ /* 0x004fea000383ffff */
[----:B------:R-:W-:Y:S05]  /*87f0*/  BRA `(.L_x_80) ;  /* 0xffffffc400e87947 */ /* 0x000fea000383ffff */
.L_x_84:
[----:B------:R-:W-:Y:S07]  /*8800*/  MOV R0, UR4 ;  /* 0x0000000400007c02 */ /* 0x000fee0008000f00 */
.L_x_152:
[----:B-1----:R1:W2:Y:S02]  /*8810*/  SYNCS.PHASECHK.TRANS64.TRYWAIT P0, [R0+URZ+0x48], R9 ;  /* 0x00004809000075a7 */ /* 0x0022a400080011ff */
[----:B--2---:R-:W-:Y:S05]  /*8820*/  @!P0 NANOSLEEP.SYNCS 0x989680 ;  /* 0x009896800000895d */ /* 0x004fea0003900000 */
[----:B------:R-:W2:Y:S02]  /*8830*/  @!P0 SYNCS.PHASECHK.TRANS64 P0, [R0+URZ+0x48], R9 ;  /* 0x00004809000085a7 */ /* 0x000ea400080010ff */
[----:B--2---:R-:W-:Y:S05]  /*8840*/  @!P0 BRA `(.L_x_152) ;  /* 0xfffffffc00f08947 */ /* 0x004fea000383ffff */
[----:B------:R-:W-:Y:S05]  /*8850*/  BRA `(.L_x_153) ;  /* 0xffffffc800487947 */ /* 0x000fea000383ffff */
.L_x_85:
[----:B------:R-:W-:Y:S07]  /*8860*/  MOV R6, UR5 ;  /* 0x0000000500067c02 */ /* 0x000fee0008000f00 */
.L_x_154:
[----:B-1----:R1:W2:Y:S02]  /*8870*/  SYNCS.PHASECHK.TRANS64.TRYWAIT P0, [R6+URZ+0x48], R0 ;  /* 0x00004800060075a7 */ /* 0x0022a400080011ff */
[----:B--2---:R-:W-:Y:S05]  /*8880*/  @!P0 NANOSLEEP.SYNCS 0x989680 ;  /* 0x009896800000895d */ /* 0x004fea0003900000 */
[----:B------:R-:W2:Y:S02]  /*8890*/  @!P0 SYNCS.PHASECHK.TRANS64 P0, [R6+URZ+0x48], R0 ;  /* 0x00004800060085a7 */ /* 0x000ea400080010ff */
[----:B--2---:R-:W-:Y:S05]  /*88a0*/  @!P0 BRA `(.L_x_154) ;  /* 0xfffffffc00f08947 */ /* 0x004fea000383ffff */
[----:B------:R-:W-:Y:S05]  /*88b0*/  BRA `(.L_x_155) ;  /* 0xffffffc800a47947 */ /* 0x000fea000383ffff */
.L_x_87:
[----:B------:R-:W-:-:S07]  /*88c0*/  MOV R0, UR4 ;  /* 0x0000000400007c02 */ /* 0x000fce0008000f00 */
.L_x_156:
[----:B-1----:R1:W2:Y:S02]  /*88d0*/  SYNCS.PHASECHK.TRANS64.TRYWAIT P0, [R0+URZ], R2 ;  /* 0x00000002000075a7 */ /* 0x0022a400080011ff */
[----:B--2---:R-:W-:Y:S05]  /*88e0*/  @!P0 NANOSLEEP.SYNCS 0x989680 ;  /* 0x009896800000895d */ /* 0x004fea0003900000 */
[----:B------:R-:W2:Y:S02]  /*88f0*/  @!P0 SYNCS.PHASECHK.TRANS64 P0, [R0+URZ], R2 ;  /* 0x00000002000085a7 */ /* 0x000ea400080010ff */
[----:B--2---:R-:W-:Y:S05]  /*8900*/  @!P0 BRA `(.L_x_156) ;  /* 0xfffffffc00f08947 */ /* 0x004fea000383ffff */
[----:B------:R-:W-:Y:S05]  /*8910*/  BRA `(.L_x_157) ;  /* 0xffffffcc00347947 */ /* 0x000fea000383ffff */
.L_x_88:
[----:B------:R-:W-:-:S07]  /*8920*/  MOV R0, UR5 ;  /* 0x0000000500007c02 */ /* 0x000fce0008000f00 */
.L_x_158:
[----:B-1----:R1:W2:Y:S02]  /*8930*/  SYNCS.PHASECHK.TRANS64.TRYWAIT P0, [R0+URZ], R2 ;  /* 0x00000002000075a7 */ /* 0x0022a400080011ff */
[----:B--2---:R-:W-:Y:S05]  /*8940*/  @!P0 NANOSLEEP.SYNCS 0x989680 ;  /* 0x009896800000895d */ /* 0x004fea0003900000 */
[----:B------:R-:W2:Y:S02]  /*8950*/  @!P0 SYNCS.PHASECHK.TRANS64 P0, [R0+URZ], R2 ;  /* 0x00000002000085a7 */ /* 0x000ea400080010ff */
[----:B--2---:R-:W-:Y:S05]  /*8960*/  @!P0 BRA `(.L_x_158) ;  /* 0xfffffffc00f08947 */ /* 0x004fea000383ffff */
[----:B------:R-:W-:Y:S05]  /*8970*/  BRA `(.L_x_159) ;  /* 0xffffffcc00407947 */ /* 0x000fea000383ffff */
.L_x_90:
[----:B-1----:R1:W2:Y:S02]  /*8980*/  SYNCS.PHASECHK.TRANS64.TRYWAIT P0, [R0+URZ+0x70], R2 ;  /* 0x00007002000075a7 */ /* 0x0022a400080011ff */
[----:B--2---:R-:W-:Y:S05]  /*8990*/  @!P0 NANOSLEEP.SYNCS 0x989680 ;  /* 0x009896800000895d */ /* 0x004fea0003900000 */
[----:B------:R-:W2:Y:S02]  /*89a0*/  @!P0 SYNCS.PHASECHK.TRANS64 P0, [R0+URZ+0x70], R2 ;  /* 0x00007002000085a7 */ /* 0x000ea400080010ff */
[----:B--2---:R-:W-:Y:S05]  /*89b0*/  @!P0 BRA `(.L_x_90) ;  /* 0xfffffffc00f08947 */ /* 0x004fea000383ffff */
[----:B------:R-:W-:Y:S05]  /*89c0*/  BRA `(.L_x_160) ;  /* 0xffffffd000307947 */ /* 0x000fea000383ffff */
.L_x_100:
[----:B-1----:R1:W3:Y:S02]  /*89d0*/  SYNCS.PHASECHK.TRANS64.TRYWAIT P1, [R2+URZ+0x30], R0 ;  /* 0x00003000020075a7 */ /* 0x0022e400080211ff */
[----:B---3--:R-:W-:Y:S05]  /*89e0*/  @!P1 NANOSLEEP.SYNCS 0x989680 ;  /* 0x009896800000995d */ /* 0x008fea0003900000 */
[----:B------:R-:W3:Y:S02]  /*89f0*/  @!P1 SYNCS.PHASECHK.TRANS64 P1, [R2+URZ+0x30], R0 ;  /* 0x00003000020095a7 */ /* 0x000ee400080210ff */
[----:B---3--:R-:W-:Y:S05]  /*8a00*/  @!P1 BRA `(.L_x_100) ;  /* 0xfffffffc00f09947 */ /* 0x008fea000383ffff */
[----:B------:R-:W-:Y:S05]  /*8a10*/  BRA `(.L_x_99) ;  /* 0xffffffdc00b07947 */ /* 0x000fea000383ffff */
.L_x_102:
[----:B--2---:R2:W3:Y:S02]  /*8a20*/  SYNCS.PHASECHK.TRANS64.TRYWAIT P0, [R71+URZ+0x90], R3 ;  /* 0x00009003470075a7 */ /* 0x0044e400080011ff */
[----:B---3--:R-:W-:Y:S05]  /*8a30*/  @!P0 NANOSLEEP.SYNCS 0x989680 ;  /* 0x009896800000895d */ /* 0x008fea0003900000 */
[----:B------:R-:W3:Y:S02]  /*8a40*/  @!P0 SYNCS.PHASECHK.TRANS64 P0, [R71+URZ+0x90], R3 ;  /* 0x00009003470085a7 */ /* 0x000ee400080010ff */
[----:B---3--:R-:W-:Y:S05]  /*8a50*/  @!P0 BRA `(.L_x_102) ;  /* 0xfffffffc00f08947 */ /* 0x008fea000383ffff */
[----:B------:R-:W-:Y:S05]  /*8a60*/  BRA `(.L_x_101) ;  /* 0xffffffe000287947 */ /* 0x000fea000383ffff */
.L_x_113:
[----:B-1----:R1:W2:Y:S02]  /*8a70*/  SYNCS.PHASECHK.TRANS64.TRYWAIT P0, [R2+URZ+0x30], R74 ;  /* 0x0000304a020075a7 */ /* 0x0022a400080011ff */
[----:B--2---:R-:W-:Y:S05]  /*8a80*/  @!P0 NANOSLEEP.SYNCS 0x989680 ;  /* 0x009896800000895d */ /* 0x004fea0003900000 */
[----:B------:R-:W2:Y:S02]  /*8a90*/  @!P0 SYNCS.PHASECHK.TRANS64 P0, [R2+URZ+0x30], R74 ;  /* 0x0000304a020085a7 */ /* 0x000ea400080010ff */
[----:B--2---:R-:W-:Y:S05]  /*8aa0*/  @!P0 BRA `(.L_x_113) ;  /* 0xfffffffc00f08947 */ /* 0x004fea000383ffff */
[----:B------:R-:W-:Y:S05]  /*8ab0*/  BRA `(.L_x_112) ;  /* 0xffffffe800747947 */ /* 0x000fea000383ffff */
        .weak           $__internal_0_$__cuda_sm10x_tcgen05_guardrail_trap_col_being_dealloced_not_returned_by_alloc
        .type           $__internal_0_$__cuda_sm10x_tcgen05_guardrail_trap_col_being_dealloced_not_returned_by_alloc,@function
        .size           $__internal_0_$__cuda_sm10x_tcgen05_guardrail_trap_col_being_dealloced_not_returned_by_alloc,($__internal_1_$__cuda_sm10x_tcgen05_guardrail_trap_phase_invalid_during_alloc - $__internal_0_$__cuda_sm10x_tcgen05_guardrail_trap_col_being_dealloced_not_returned_by_alloc)
$__internal_0_$__cuda_sm10x_tcgen05_guardrail_trap_col_being_dealloced_not_returned_by_alloc:
[----:B------:R-:W-:Y:S05]  /*8ac0*/  BPT.TRAP 0x1 ;  /* 0x000000040000795c */ /* 0x000fea0000300000 */
[----:B------:R-:W-:-:S04]  /*8ad0*/  HFMA2 R3, -RZ, RZ, 0, 0 ;  /* 0x00000000ff037431 */ /* 0x000fc800000001ff */
[----:B------:R-:W-:Y:S05]  /*8ae0*/  RET.REL.NODEC R2 `(_ZN7cutlass13device_kernelINS_4gemm6kernel13GemmUniversalIN4cute5tupleIJiiiiEEENS1_10collective13CollectiveMmaINS1_35MainloopSm100TmaUmmaWarpSpecializedILi3ELi2ELi4ENS5_IJNS4_1CILi1EEENSA_ILi4EEESB_EEEEENS5_IJNSA_ILi64EEESF_NSA_ILi128EEEEEENS_10tfloat32_tENS5_IJlSB_lEEESI_SJ_NS4_8TiledMMAINS4_8MMA_AtomIJNS4_17SM100_MMA_TF32_SSISI_SI_fLi64ELi64ELNS4_4UMMA5MajorE0ELSO_0ELNSN_7ScaleInE0ELSP_0EEEEEENS4_6LayoutINS5_IJSB_SB_SB_EEENS5_IJNSA_ILi0EEESU_SU_EEEEENS5_IJNS4_10UnderscoreESX_SX_EEEEENS4_23SM90_TMA_LOAD_MULTICASTENS4_14ComposedLayoutINS4_7SwizzleILi3ELi4ELi3EEENS4_18smem_ptr_flag_bitsILi32EEENSS_INS5_IJNSA_ILi8EEENSA_ILi32EEEEEENS5_IJS17_SB_EEEEEEEvNS4_8identityENS4_13SM90_TMA_LOADES1B_vS1C_EENS_8epilogue10collective18CollectiveEpilogueINS1F_23Sm100TmaWarpSpecializedILi3ELi2ELi16ELb1ELb0EEEJSH_NS5_IJNSS_ISF_SB_EENSS_IS17_SB_EEEEESI_SJ_SI_SJ_NS1F_6fusion15FusionCallbacksIS1J_NS1N_17LinearCombinationISI_fSI_fLNS_15FloatRoundStyleE2EEESH_S1M_JEEENS4_5SM1004TMEM4LOAD26SM100_TMEM_LOAD_16dp128b8xES1D_S1B_NS4_17SM75_U32x4_LDSM_NENS4_14SM90_TMA_STOREES1B_NS4_17SM90_U32x4_STSM_NENS4_39AutoVectorizingCopyWithAssumedAlignmentILi128EEEEEEvvEEEEvNT_6ParamsE) ;  /* 0xffffff7402447950 */ /* 0x000fea0003c3ffff */
        .weak           $__internal_1_$__cuda_sm10x_tcgen05_guardrail_trap_phase_invalid_during_alloc
        .type           $__internal_1_$__cuda_sm10x_tcgen05_guardrail_trap_phase_invalid_during_alloc,@function
        .size           $__internal_1_$__cuda_sm10x_tcgen05_guardrail_trap_phase_invalid_during_alloc,($__internal_2_$__cuda_sm10x_tcgen05_guardrail_trap_unallocated_columns_being_dealloced - $__internal_1_$__cuda_sm10x_tcgen05_guardrail_trap_phase_invalid_during_alloc)
$__internal_1_$__cuda_sm10x_tcgen05_guardrail_trap_phase_invalid_during_alloc:
[----:B------:R-:W-:Y:S05]  /*8af0*/  BPT.TRAP 0x1 ;  /* 0x000000040000795c */ /* 0x000fea0000300000 */
[----:B------:R-:W-:-:S04]  /*8b00*/  MOV R5, 0x0 ;  /* 0x0000000000057802 */ /* 0x000fc80000000f00 */
[----:B------:R-:W-:Y:S05]  /*8b10*/  RET.REL.NODEC R4 `(_ZN7cutlass13device_kernelINS_4gemm6kernel13GemmUniversalIN4cute5tupleIJiiiiEEENS1_10collective13CollectiveMmaINS1_35MainloopSm100TmaUmmaWarpSpecializedILi3ELi2ELi4ENS5_IJNS4_1CILi1EEENSA_ILi4EEESB_EEEEENS5_IJNSA_ILi64EEESF_NSA_ILi128EEEEEENS_10tfloat32_tENS5_IJlSB_lEEESI_SJ_NS4_8TiledMMAINS4_8MMA_AtomIJNS4_17SM100_MMA_TF32_SSISI_SI_fLi64ELi64ELNS4_4UMMA5MajorE0ELSO_0ELNSN_7ScaleInE0ELSP_0EEEEEENS4_6LayoutINS5_IJSB_SB_SB_EEENS5_IJNSA_ILi0EEESU_SU_EEEEENS5_IJNS4_10UnderscoreESX_SX_EEEEENS4_23SM90_TMA_LOAD_MULTICASTENS4_14ComposedLayoutINS4_7SwizzleILi3ELi4ELi3EEENS4_18smem_ptr_flag_bitsILi32EEENSS_INS5_IJNSA_ILi8EEENSA_ILi32EEEEEENS5_IJS17_SB_EEEEEEEvNS4_8identityENS4_13SM90_TMA_LOADES1B_vS1C_EENS_8epilogue10collective18CollectiveEpilogueINS1F_23Sm100TmaWarpSpecializedILi3ELi2ELi16ELb1ELb0EEEJSH_NS5_IJNSS_ISF_SB_EENSS_IS17_SB_EEEEESI_SJ_SI_SJ_NS1F_6fusion15FusionCallbacksIS1J_NS1N_17LinearCombinationISI_fSI_fLNS_15FloatRoundStyleE2EEESH_S1M_JEEENS4_5SM1004TMEM4LOAD26SM100_TMEM_LOAD_16dp128b8xES1D_S1B_NS4_17SM75_U32x4_LDSM_NENS4_14SM90_TMA_STOREES1B_NS4_17SM90_U32x4_STSM_NENS4_39AutoVectorizingCopyWithAssumedAlignmentILi128EEEEEEvvEEEEvNT_6ParamsE) ;  /* 0xffffff7404387950 */ /* 0x000fea0003c3ffff */
        .weak           $__internal_2_$__cuda_sm10x_tcgen05_guardrail_trap_unallocated_columns_being_dealloced
        .type           $__internal_2_$__cuda_sm10x_tcgen05_guardrail_trap_unallocated_columns_being_dealloced,@function
        .size           $__internal_2_$__cuda_sm10x_tcgen05_guardrail_trap_unallocated_columns_being_dealloced,(.L_x_162 - $__internal_2_$__cuda_sm10x_tcgen05_guardrail_trap_unallocated_columns_being_dealloced)
$__internal_2_$__cuda_sm10x_tcgen05_guardrail_trap_unallocated_columns_being_dealloced:
[----:B------:R-:W-:Y:S05]  /*8b20*/  BPT.TRAP 0x1 ;  /* 0x000000040000795c */ /* 0x000fea0000300000 */
[----:B------:R-:W-:-:S04]  /*8b30*/  HFMA2 R3, -RZ, RZ, 0, 0 ;  /* 0x00000000ff037431 */ /* 0x000fc800000001ff */
[----:B------:R-:W-:Y:S05]  /*8b40*/  RET.REL.NODEC R2 `(_ZN7cutlass13device_kernelINS_4gemm6kernel13GemmUniversalIN4cute5tupleIJiiiiEEENS1_10collective13CollectiveMmaINS1_35MainloopSm100TmaUmmaWarpSpecializedILi3ELi2ELi4ENS5_IJNS4_1CILi1EEENSA_ILi4EEESB_EEEEENS5_IJNSA_ILi64EEESF_NSA_ILi128EEEEEENS_10tfloat32_tENS5_IJlSB_lEEESI_SJ_NS4_8TiledMMAINS4_8MMA_AtomIJNS4_17SM100_MMA_TF32_SSISI_SI_fLi64ELi64ELNS4_4UMMA5MajorE0ELSO_0ELNSN_7ScaleInE0ELSP_0EEEEEENS4_6LayoutINS5_IJSB_SB_SB_EEENS5_IJNSA_ILi0EEESU_SU_EEEEENS5_IJNS4_10UnderscoreESX_SX_EEEEENS4_23SM90_TMA_LOAD_MULTICASTENS4_14ComposedLayoutINS4_7SwizzleILi3ELi4ELi3EEENS4_18smem_ptr_flag_bitsILi32EEENSS_INS5_IJNSA_ILi8EEENSA_ILi32EEEEEENS5_IJS17_SB_EEEEEEEvNS4_8identityENS4_13SM90_TMA_LOADES1B_vS1C_EENS_8epilogue10collective18CollectiveEpilogueINS1F_23Sm100TmaWarpSpecializedILi3ELi2ELi16ELb1ELb0EEEJSH_NS5_IJNSS_ISF_SB_EENSS_IS17_SB_EEEEESI_SJ_SI_SJ_NS1F_6fusion15FusionCallbacksIS1J_NS1N_17LinearCombinationISI_fSI_fLNS_15FloatRoundStyleE2EEESH_S1M_JEEENS4_5SM1004TMEM4LOAD26SM100_TMEM_LOAD_16dp128b8xES1D_S1B_NS4_17SM75_U32x4_LDSM_NENS4_14SM90_TMA_STOREES1B_NS4_17SM90_U32x4_STSM_NENS4_39AutoVectorizingCopyWithAssumedAlignmentILi128EEEEEEvvEEEEvNT_6ParamsE) ;  /* 0xffffff74022c7950 */ /* 0x000fea0003c3ffff */
.L_x_161:
[----:B------:R-:W-:-:S00]  /*8b50*/  BRA `(.L_x_161) ;  /* 0xfffffffc00fc7947 */ /* 0x000fc0000383ffff */
[----:B------:R-:W-:-:S00]  /*8b60*/  NOP ;  /* 0x0000000000007918 */ /* 0x000fc00000000000 */
        /* <DEDUP_REMOVED lines=9> */
.L_x_162:


//--------------------- .nv.global.init           --------------------------
	.section	.nv.global.init,"aw",@progbits
.nv.global.init:
	.type		$str$27,@object
	.size		$str$27,($str$28 - $str$27)
$str$27:
        /*0000*/ 	.byte	0x28, 0x61, 0x64, 0x64, 0x72, 0x65, 0x73, 0x73, 0x20, 0x26, 0x20, 0x6d, 0x61, 0x73, 0x6b, 0x29
        /*0010*/ 	.byte	0x20, 0x3d, 0x3d, 0x20, 0x30, 0x00
	.type		$str$28,@object
	.size		$str$28,($str$26 - $str$28)
$str$28:
        /*0016*/ 	.byte	0x2f, 0x74, 0x6d, 0x70, 0x2f, 0x63, 0x75, 0x74, 0x6c, 0x61, 0x73, 0x73, 0x5f, 0x73, 0x77, 0x65
        /*0026*/ 	.byte	0x65, 0x70, 0x5f, 0x73, 0x72, 0x63, 0x2f, 0x69, 0x6e, 0x63, 0x6c, 0x75, 0x64, 0x65, 0x2f, 0x63
        /*0036*/ 	.byte	0x75, 0x74, 0x65, 0x2f, 0x70, 0x6f, 0x69, 0x6e, 0x74, 0x65, 0x72, 0x5f, 0x66, 0x6c, 0x61, 0x67
        /*0046*/ 	.byte	0x67, 0x65, 0x64, 0x2e, 0x68, 0x70, 0x70, 0x00
	.type		$str$26,@object
	.size		$str$26,($str$25 - $str$26)
$str$26:
        /*004e*/ 	.byte	0x2f, 0x74, 0x6d, 0x70, 0x2f, 0x63, 0x75, 0x74, 0x6c, 0x61, 0x73, 0x73, 0x5f, 0x73, 0x77, 0x65
        /*005e*/ 	.byte	0x65, 0x70, 0x5f, 0x73, 0x72, 0x63, 0x2f, 0x69, 0x6e, 0x63, 0x6c, 0x75, 0x64, 0x65, 0x2f, 0x63
        /*006e*/ 	.byte	0x75, 0x74, 0x65, 0x2f, 0x61, 0x74, 0x6f, 0x6d, 0x2f, 0x63, 0x6f, 0x70, 0x79, 0x5f, 0x74, 0x72
        /*007e*/ 	.byte	0x61, 0x69, 0x74, 0x73, 0x5f, 0x73, 0x6d, 0x31, 0x30, 0x30, 0x2e, 0x68, 0x70, 0x70, 0x00
	.type		$str$25,@object
	.size		$str$25,(__unnamed_1 - $str$25)
$str$25:
        /*008d*/ 	.byte	0x28, 0x28, 0x75, 0x69, 0x6e, 0x74, 0x33, 0x32, 0x5f, 0x74, 0x28, 0x74, 0x68, 0x72, 0x65, 0x61
        /*009d*/ 	.byte	0x64, 0x49, 0x64, 0x78, 0x2e, 0x78, 0x29, 0x20, 0x2f, 0x20, 0x33, 0x32, 0x29, 0x20, 0x25, 0x20
        /*00ad*/ 	.byte	0x34, 0x29, 0x20, 0x3d, 0x3d, 0x20, 0x28, 0x28, 0x28, 0x74, 0x6d, 0x65, 0x6d, 0x5f, 0x61, 0x64
        /*00bd*/ 	.byte	0x64, 0x72, 0x20, 0x3e, 0x3e, 0x20, 0x31, 0x36, 0x29, 0x20, 0x2f, 0x20, 0x33, 0x32, 0x29, 0x20
        /*00cd*/ 	.byte	0x25, 0x20, 0x34, 0x29, 0x00
	.type		__unnamed_1,@object
	.size		__unnamed_1,(__unnamed_2 - __unnamed_1)
__unnamed_1:
        /*00d2*/ 	.byte	0x61, 0x75, 0x74, 0x6f, 0x20, 0x63, 0x75, 0x74, 0x65, 0x3a, 0x3a, 0x61, 0x73, 0x5f, 0x70, 0x6f
        /* <DEDUP_REMOVED lines=24> */
        /*0262*/ 	.byte	0x30, 0x34, 0x38, 0x3e, 0x3e, 0x3e, 0x3e, 0x5d, 0x00
	.type		__unnamed_2,@object
	.size		__unnamed_2,(.L_2 - __unnamed_2)
__unnamed_2:
        /* <DEDUP_REMOVED lines=45> */
        /*053b*/ 	.byte	0x3e, 0x3e, 0x3e, 0x5d, 0x00
.L_2:


//--------------------- .nv.shared._ZN7cutlass13device_kernelINS_4gemm6kernel13GemmUniversalIN4cute5tupleIJiiiiEEENS1_10collective13CollectiveMmaINS1_35MainloopSm100TmaUmmaWarpSpecializedILi3ELi2ELi4ENS5_IJNS4_1CILi1EEENSA_ILi4EEESB_EEEEENS5_IJNSA_ILi64EEESF_NSA_ILi128EEEEEENS_10tfloat32_tENS5_IJlSB_lEEESI_SJ_NS4_8TiledMMAINS4_8MMA_AtomIJNS4_17SM100_MMA_TF32_SSISI_SI_fLi64ELi64ELNS4_4UMMA5MajorE0ELSO_0ELNSN_7ScaleInE0ELSP_0EEEEEENS4_6LayoutINS5_IJSB_SB_SB_EEENS5_IJNSA_ILi0EEESU_SU_EEEEENS5_IJNS4_10UnderscoreESX_SX_EEEEENS4_23SM90_TMA_LOAD_MULTICASTENS4_14ComposedLayoutINS4_7SwizzleILi3ELi4ELi3EEENS4_18smem_ptr_flag_bitsILi32EEENSS_INS5_IJNSA_ILi8EEENSA_ILi32EEEEEENS5_IJS17_SB_EEEEEEEvNS4_8identityENS4_13SM90_TMA_LOADES1B_vS1C_EENS_8epilogue10collective18CollectiveEpilogueINS1F_23Sm100TmaWarpSpecializedILi3ELi2ELi16ELb1ELb0EEEJSH_NS5_IJNSS_ISF_SB_EENSS_IS17_SB_EEEEESI_SJ_SI_SJ_NS1F_6fusion15FusionCallbacksIS1J_NS1N_17LinearCombinationISI_fSI_fLNS_15FloatRoundStyleE2EEESH_S1M_JEEENS4_5SM1004TMEM4LOAD26SM100_TMEM_LOAD_16dp128b8xES1D_S1B_NS4_17SM75_U32x4_LDSM_NENS4_14SM90_TMA_STOREES1B_NS4_17SM90_U32x4_STSM_NENS4_39AutoVectorizingCopyWithAssumedAlignmentILi128EEEEEEvvEEEEvNT_6ParamsE --------------------------
	.section	.nv.shared._ZN7cutlass13device_kernelINS_4gemm6kernel13GemmUniversalIN4cute5tupleIJiiiiEEENS1_10collective13CollectiveMmaINS1_35MainloopSm100TmaUmmaWarpSpecializedILi3ELi2ELi4ENS5_IJNS4_1CILi1EEENSA_ILi4EEESB_EEEEENS5_IJNSA_ILi64EEESF_NSA_ILi128EEEEEENS_10tfloat32_tENS5_IJlSB_lEEESI_SJ_NS4_8TiledMMAINS4_8MMA_AtomIJNS4_17SM100_MMA_TF32_SSISI_SI_fLi64ELi64ELNS4_4UMMA5MajorE0ELSO_0ELNSN_7ScaleInE0ELSP_0EEEEEENS4_6LayoutINS5_IJSB_SB_SB_EEENS5_IJNSA_ILi0EEESU_SU_EEEEENS5_IJNS4_10UnderscoreESX_SX_EEEEENS4_23SM90_TMA_LOAD_MULTICASTENS4_14ComposedLayoutINS4_7SwizzleILi3ELi4ELi3EEENS4_18smem_ptr_flag_bitsILi32EEENSS_INS5_IJNSA_ILi8EEENSA_ILi32EEEEEENS5_IJS17_SB_EEEEEEEvNS4_8identityENS4_13SM90_TMA_LOADES1B_vS1C_EENS_8epilogue10collective18CollectiveEpilogueINS1F_23Sm100TmaWarpSpecializedILi3ELi2ELi16ELb1ELb0EEEJSH_NS5_IJNSS_ISF_SB_EENSS_IS17_SB_EEEEESI_SJ_SI_SJ_NS1F_6fusion15FusionCallbacksIS1J_NS1N_17LinearCombinationISI_fSI_fLNS_15FloatRoundStyleE2EEESH_S1M_JEEENS4_5SM1004TMEM4LOAD26SM100_TMEM_LOAD_16dp128b8xES1D_S1B_NS4_17SM75_U32x4_LDSM_NENS4_14SM90_TMA_STOREES1B_NS4_17SM90_U32x4_STSM_NENS4_39AutoVectorizingCopyWithAssumedAlignmentILi128EEEEEEvvEEEEvNT_6ParamsE,"aw",@nobits
	.sectionflags	@""
	.align	16
	.zero		1024


//--------------------- .nv.shared.reserved.0     --------------------------
	.section	.nv.shared.reserved.0,"aw",@nobits
	.weak		__nv_reservedSMEM_offset_0_alias
	.size		__nv_reservedSMEM_offset_0_alias, 0, 64
	.other		__nv_reservedSMEM_offset_0_alias,@"STO_CUDA_RESERVED_SHARED STV_DEFAULT"
__nv_reservedSMEM_offset_0_alias:
	.zero		0
.nv.shared.reserved.0:
	.zero		64
	.weak		__nv_reservedSMEM_tcgen05_partition
	.type		__nv_reservedSMEM_tcgen05_partition,@object
	.size		__nv_reservedSMEM_tcgen05_partition,(.L_0 - __nv_reservedSMEM_tcgen05_partition)
__nv_reservedSMEM_tcgen05_partition:
	.zero		32
.L_0:


//--------------------- .nv.global                --------------------------
	.section	.nv.global,"aw",@nobits
.nv.global:
	.type		_ZN40_INTERNAL_33ff48d1_4_k_cu_550cec39_186014cute1_E,@object
	.size		_ZN40_INTERNAL_33ff48d1_4_k_cu_550cec39_186014cute1_E,(_ZN40_INTERNAL_33ff48d1_4_k_cu_550cec39_186014cuda3std3__45__cpo6cbeginE - _ZN40_INTERNAL_33ff48d1_4_k_cu_550cec39_186014cute1_E)
_ZN40_INTERNAL_33ff48d1_4_k_cu_550cec39_186014cute1_E:
	.zero		1
	.type		_ZN40_INTERNAL_33ff48d1_4_k_cu_550cec39_186014cuda3std3__45__cpo6cbeginE,@object
	.size		_ZN40_INTERNAL_33ff48d1_4_k_cu_550cec39_186014cuda3std3__45__cpo6cbeginE,(_ZN40_INTERNAL_33ff48d1_4_k_cu_550cec39_186014cuda3std3__48in_placeE - _ZN40_INTERNAL_33ff48d1_4_k_cu_550cec39_186014cuda3std3__45__cpo6cbeginE)
_ZN40_INTERNAL_33ff48d1_4_k_cu_550cec39_186014cuda3std3__45__cpo6cbeginE:
	.zero		1
	.type		_ZN40_INTERNAL_33ff48d1_4_k_cu_550cec39_186014cuda3std3__48in_placeE,@object
	.size		_ZN40_INTERNAL_33ff48d1_4_k_cu_550cec39_186014cuda3std3__48in_placeE,(_ZN40_INTERNAL_33ff48d1_4_k_cu_550cec39_186014cuda3std6ranges3__45__cpo9iter_moveE - _ZN40_INTERNAL_33ff48d1_4_k_cu_550cec39_186014cuda3std3__48in_placeE)
_ZN40_INTERNAL_33ff48d1_4_k_cu_550cec39_186014cuda3std3__48in_placeE:
	.zero		1
	.type		_ZN40_INTERNAL_33ff48d1_4_k_cu_550cec39_186014cuda3std6ranges3__45__cpo9iter_moveE,@object
	.size		_ZN40_INTERNAL_33ff48d1_4_k_cu_550cec39_186014cuda3std6ranges3__45__cpo9iter_moveE,(_ZN40_INTERNAL_33ff48d1_4_k_cu_550cec39_186014cuda3std3__45__cpo5beginE - _ZN40_INTERNAL_33ff48d1_4_k_cu_550cec39_186014cuda3std6ranges3__45__cpo9iter_moveE)
_ZN40_INTERNAL_33ff48d1_4_k_cu_550cec39_186014cuda3std6ranges3__45__cpo9iter_moveE:
	.zero		1
	.type		_ZN40_INTERNAL_33ff48d1_4_k_cu_550cec39_186014cuda3std3__45__cpo5beginE,@object
	.size		_ZN40_INTERNAL_33ff48d1_4_k_cu_550cec39_186014cuda3std3__45__cpo5beginE,(_ZN40_INTERNAL_33ff48d1_4_k_cu_550cec39_186014cuda3std3__442_GLOBAL__N__33ff48d1_4_k_cu_550cec39_186016ignoreE - _ZN40_INTERNAL_33ff48d1_4_k_cu_550cec39_186014cuda3std3__45__cpo5beginE)
_ZN40_INTERNAL_33ff48d1_4_k_cu_550cec39_186014cuda3std3__45__cpo5beginE:
	.zero		1
	.type		_ZN40_INTERNAL_33ff48d1_4_k_cu_550cec39_186014cuda3std3__442_GLOBAL__N__33ff48d1_4_k_cu_550cec39_186016ignoreE,@object
	.size		_ZN40_INTERNAL_33ff48d1_4_k_cu_550cec39_186014cuda3std3__442_GLOBAL__N__33ff48d1_4_k_cu_550cec39_186016ignoreE,(_ZN40_INTERNAL_33ff48d1_4_k_cu_550cec39_186014cute7productE - _ZN40_INTERNAL_33ff48d1_4_k_cu_550cec39_186014cuda3std3__442_GLOBAL__N__33ff48d1_4_k_cu_550cec39_186016ignoreE)
_ZN40_INTERNAL_33ff48d1_4_k_cu_550cec39_186014cuda3std3__442_GLOBAL__N__33ff48d1_4_k_cu_550cec39_186016ignoreE:
	.zero		1
	.type		_ZN40_INTERNAL_33ff48d1_4_k_cu_550cec39_186014cute7productE,@object
	.size		_ZN40_INTERNAL_33ff48d1_4_k_cu_550cec39_186014cute7productE,(_ZN40_INTERNAL_33ff48d1_4_k_cu_550cec39_186014cuda3std3__45__cpo3endE - _ZN40_INTERNAL_33ff48d1_4_k_cu_550cec39_186014cute7productE)
_ZN40_INTERNAL_33ff48d1_4_k_cu_550cec39_186014cute7productE:
	.zero		1
	.type		_ZN40_INTERNAL_33ff48d1_4_k_cu_550cec39_186014cuda3std3__45__cpo3endE,@object
	.size		_ZN40_INTERNAL_33ff48d1_4_k_cu_550cec39_186014cuda3std3__45__cpo3endE,(_ZN40_INTERNAL_33ff48d1_4_k_cu_550cec39_186014cuda3std3__419piecewise_constructE - _ZN40_INTERNAL_33ff48d1_4_k_cu_550cec39_186014cuda3std3__45__cpo3endE)
_ZN40_INTERNAL_33ff48d1_4_k_cu_550cec39_186014cuda3std3__45__cpo3endE:
	.zero		1
	.type		_ZN40_INTERNAL_33ff48d1_4_k_cu_550cec39_186014cuda3std3__419piecewise_constructE,@object
	.size		_ZN40_INTERNAL_33ff48d1_4_k_cu_550cec39_186014cuda3std3__419piecewise_constructE,(_ZN40_INTERNAL_33ff48d1_4_k_cu_550cec39_186014cuda3std3__45__cpo4cendE - _ZN40_INTERNAL_33ff48d1_4_k_cu_550cec39_186014cuda3std3__419piecewise_constructE)
_ZN40_INTERNAL_33ff48d1_4_k_cu_550cec39_186014cuda3std3__419piecewise_constructE:
	.zero		1
	.type		_ZN40_INTERNAL_33ff48d1_4_k_cu_550cec39_186014cuda3std3__45__cpo4cendE,@object
	.size		_ZN40_INTERNAL_33ff48d1_4_k_cu_550cec39_186014cuda3std3__45__cpo4cendE,(_ZN40_INTERNAL_33ff48d1_4_k_cu_550cec39_186014cuda3std6ranges3__45__cpo4swapE - _ZN40_INTERNAL_33ff48d1_4_k_cu_550cec39_186014cuda3std3__45__cpo4cendE)
_ZN40_INTERNAL_33ff48d1_4_k_cu_550cec39_186014cuda3std3__45__cpo4cendE:
	.zero		1
	.type		_ZN40_INTERNAL_33ff48d1_4_k_cu_550cec39_186014cuda3std6ranges3__45__cpo4swapE,@object
	.size		_ZN40_INTERNAL_33ff48d1_4_k_cu_550cec39_186014cuda3std6ranges3__45__cpo4swapE,(.L_10 - _ZN40_INTERNAL_33ff48d1_4_k_cu_550cec39_186014cuda3std6ranges3__45__cpo4swapE)
_ZN40_INTERNAL_33ff48d1_4_k_cu_550cec39_186014cuda3std6ranges3__45__cpo4swapE:
	.zero		1
.L_10:


//--------------------- .nv.constant0._ZN7cutlass13device_kernelINS_4gemm6kernel13GemmUniversalIN4cute5tupleIJiiiiEEENS1_10collective13CollectiveMmaINS1_35MainloopSm100TmaUmmaWarpSpecializedILi3ELi2ELi4ENS5_IJNS4_1CILi1EEENSA_ILi4EEESB_EEEEENS5_IJNSA_ILi64EEESF_NSA_ILi128EEEEEENS_10tfloat32_tENS5_IJlSB_lEEESI_SJ_NS4_8TiledMMAINS4_8MMA_AtomIJNS4_17SM100_MMA_TF32_SSISI_SI_fLi64ELi64ELNS4_4UMMA5MajorE0ELSO_0ELNSN_7ScaleInE0ELSP_0EEEEEENS4_6LayoutINS5_IJSB_SB_SB_EEENS5_IJNSA_ILi0EEESU_SU_EEEEENS5_IJNS4_10UnderscoreESX_SX_EEEEENS4_23SM90_TMA_LOAD_MULTICASTENS4_14ComposedLayoutINS4_7SwizzleILi3ELi4ELi3EEENS4_18smem_ptr_flag_bitsILi32EEENSS_INS5_IJNSA_ILi8EEENSA_ILi32EEEEEENS5_IJS17_SB_EEEEEEEvNS4_8identityENS4_13SM90_TMA_LOADES1B_vS1C_EENS_8epilogue10collective18CollectiveEpilogueINS1F_23Sm100TmaWarpSpecializedILi3ELi2ELi16ELb1ELb0EEEJSH_NS5_IJNSS_ISF_SB_EENSS_IS17_SB_EEEEESI_SJ_SI_SJ_NS1F_6fusion15FusionCallbacksIS1J_NS1N_17LinearCombinationISI_fSI_fLNS_15FloatRoundStyleE2EEESH_S1M_JEEENS4_5SM1004TMEM4LOAD26SM100_TMEM_LOAD_16dp128b8xES1D_S1B_NS4_17SM75_U32x4_LDSM_NENS4_14SM90_TMA_STOREES1B_NS4_17SM90_U32x4_STSM_NENS4_39AutoVectorizingCopyWithAssumedAlignmentILi128EEEEEEvvEEEEvNT_6ParamsE --------------------------
	.section	.nv.constant0._ZN7cutlass13device_kernelINS_4gemm6kernel13GemmUniversalIN4cute5tupleIJiiiiEEENS1_10collective13CollectiveMmaINS1_35MainloopSm100TmaUmmaWarpSpecializedILi3ELi2ELi4ENS5_IJNS4_1CILi1EEENSA_ILi4EEESB_EEEEENS5_IJNSA_ILi64EEESF_NSA_ILi128EEEEEENS_10tfloat32_tENS5_IJlSB_lEEESI_SJ_NS4_8TiledMMAINS4_8MMA_AtomIJNS4_17SM100_MMA_TF32_SSISI_SI_fLi64ELi64ELNS4_4UMMA5MajorE0ELSO_0ELNSN_7ScaleInE0ELSP_0EEEEEENS4_6LayoutINS5_IJSB_SB_SB_EEENS5_IJNSA_ILi0EEESU_SU_EEEEENS5_IJNS4_10UnderscoreESX_SX_EEEEENS4_23SM90_TMA_LOAD_MULTICASTENS4_14ComposedLayoutINS4_7SwizzleILi3ELi4ELi3EEENS4_18smem_ptr_flag_bitsILi32EEENSS_INS5_IJNSA_ILi8EEENSA_ILi32EEEEEENS5_IJS17_SB_EEEEEEEvNS4_8identityENS4_13SM90_TMA_LOADES1B_vS1C_EENS_8epilogue10collective18CollectiveEpilogueINS1F_23Sm100TmaWarpSpecializedILi3ELi2ELi16ELb1ELb0EEEJSH_NS5_IJNSS_ISF_SB_EENSS_IS17_SB_EEEEESI_SJ_SI_SJ_NS1F_6fusion15FusionCallbacksIS1J_NS1N_17LinearCombinationISI_fSI_fLNS_15FloatRoundStyleE2EEESH_S1M_JEEENS4_5SM1004TMEM4LOAD26SM100_TMEM_LOAD_16dp128b8xES1D_S1B_NS4_17SM75_U32x4_LDSM_NENS4_14SM90_TMA_STOREES1B_NS4_17SM90_U32x4_STSM_NENS4_39AutoVectorizingCopyWithAssumedAlignmentILi128EEEEEEvvEEEEvNT_6ParamsE,"a",@progbits
	.sectionflags	@""
	.align	4
.nv.constant0._ZN7cutlass13device_kernelINS_4gemm6kernel13GemmUniversalIN4cute5tupleIJiiiiEEENS1_10collective13CollectiveMmaINS1_35MainloopSm100TmaUmmaWarpSpecializedILi3ELi2ELi4ENS5_IJNS4_1CILi1EEENSA_ILi4EEESB_EEEEENS5_IJNSA_ILi64EEESF_NSA_ILi128EEEEEENS_10tfloat32_tENS5_IJlSB_lEEESI_SJ_NS4_8TiledMMAINS4_8MMA_AtomIJNS4_17SM100_MMA_TF32_SSISI_SI_fLi64ELi64ELNS4_4UMMA5MajorE0ELSO_0ELNSN_7ScaleInE0ELSP_0EEEEEENS4_6LayoutINS5_IJSB_SB_SB_EEENS5_IJNSA_ILi0EEESU_SU_EEEEENS5_IJNS4_10UnderscoreESX_SX_EEEEENS4_23SM90_TMA_LOAD_MULTICASTENS4_14ComposedLayoutINS4_7SwizzleILi3ELi4ELi3EEENS4_18smem_ptr_flag_bitsILi32EEENSS_INS5_IJNSA_ILi8EEENSA_ILi32EEEEEENS5_IJS17_SB_EEEEEEEvNS4_8identityENS4_13SM90_TMA_LOADES1B_vS1C_EENS_8epilogue10collective18CollectiveEpilogueINS1F_23Sm100TmaWarpSpecializedILi3ELi2ELi16ELb1ELb0EEEJSH_NS5_IJNSS_ISF_SB_EENSS_IS17_SB_EEEEESI_SJ_SI_SJ_NS1F_6fusion15FusionCallbacksIS1J_NS1N_17LinearCombinationISI_fSI_fLNS_15FloatRoundStyleE2EEESH_S1M_JEEENS4_5SM1004TMEM4LOAD26SM100_TMEM_LOAD_16dp128b8xES1D_S1B_NS4_17SM75_U32x4_LDSM_NENS4_14SM90_TMA_STOREES1B_NS4_17SM90_U32x4_STSM_NENS4_39AutoVectorizingCopyWithAssumedAlignmentILi128EEEEEEvvEEEEvNT_6ParamsE:
	.zero		2944


//--------------------- SYMBOLS --------------------------

	.type		.nv.reservedSmem.offset0,@object
	.size		.nv.reservedSmem.offset0,0x4
	.type		.nv.reservedSmem.cap,@object
	.size		.nv.reservedSmem.cap,0x4
	.type		__assertfail,@function
